	.target	sm_90a

	.elftype	@"ET_EXEC"


//--------------------- .note.nv.tkinfo           --------------------------
	.section	.note.nv.tkinfo,"",@"SHT_NOTE"
	.sectionflags	@"SHF_NOTE_NV_TKINFO"
	.tkinfo
        /*0018*/ 	.word	0x00000002
        /*0030*/ 	.string	""
        /*0030*/ 	.string	"ptxas"
        /*0030*/ 	.string	"Cuda compilation tools, release 13.0, V13.0.88"
        /*0030*/ 	.string	"Build cuda_13.0.r13.0/compiler.36424714_0"
        /*0030*/ 	.string	"-arch sm_90a -m 64 "



//--------------------- .note.nv.cuinfo           --------------------------
	.section	.note.nv.cuinfo,"",@"SHT_NOTE"
	.sectionflags	@"SHF_NOTE_NV_CUINFO"
        /*0018*/ 	.short	0x0002
        /*001a*/ 	.short	0x005a
        /*001c*/ 	.short	0x0082
	.zero		2


//--------------------- .nv.info                  --------------------------
	.section	.nv.info,"",@"SHT_CUDA_INFO"
	.align	4


	//----- nvinfo : EIATTR_REGCOUNT
	.align		4
        /*0000*/ 	.byte	0x04, 0x2f
        /*0002*/ 	.short	(.L_15 - .L_14)
	.align		4
.L_14:
        /*0004*/ 	.word	index@(_ZN7cutlass13device_kernelINS_4gemm6kernel13GemmUniversalIN4cute5tupleIJiiiiEEENS1_10collective13CollectiveMmaINS1_34MainloopSm90TmaGmmaWarpSpecializedILi9ENS5_IJNS4_1CILi1EEESB_SB_EEENS1_35KernelTmaWarpSpecializedCooperativeEEENS5_IJNSA_ILi128EEENSA_ILi256EEENSA_ILi64EEEEEEaNS5_IJlSB_lEEEaSJ_NS4_8TiledMMAINS4_8MMA_AtomIJNS4_4SM904GMMA27MMA_64x256x32_S32S8S8_SS_TNEEEENS4_6LayoutINS5_IJNSA_ILi2EEESB_SB_EEENS5_IJSB_NSA_ILi0EEEST_EEEEENS5_IJNS4_10UnderscoreESW_SW_EEEEENS4_13SM90_TMA_LOADENS4_14ComposedLayoutINS4_7SwizzleILi2ELi4ELi3EEENS4_18smem_ptr_flag_bitsILi8EEENSQ_INS5_IJNSA_ILi8EEESH_EEENS5_IJSH_SB_EEEEEEEvNS4_8identityESZ_S19_vS1A_EENS_8epilogue10collective6detail29Sm90TmaWarpSpecializedAdapterINS1D_15DefaultEpilogueIaSJ_SJ_NS1C_6thread17LinearCombinationIaLi1EiiLNS1H_9ScaleType4KindE0ELNS_15FloatRoundStyleE2EaEENS1_15EpilogueDefaultEEEEEvvEEEEvNT_6ParamsE)
        /*0008*/ 	.word	0x000000a8


	//----- nvinfo : EIATTR_FRAME_SIZE
	.align		4
.L_15:
        /*000c*/ 	.byte	0x04, 0x11
        /*000e*/ 	.short	(.L_17 - .L_16)
	.align		4
.L_16:
        /*0010*/ 	.word	index@(_ZN7cutlass13device_kernelINS_4gemm6kernel13GemmUniversalIN4cute5tupleIJiiiiEEENS1_10collective13CollectiveMmaINS1_34MainloopSm90TmaGmmaWarpSpecializedILi9ENS5_IJNS4_1CILi1EEESB_SB_EEENS1_35KernelTmaWarpSpecializedCooperativeEEENS5_IJNSA_ILi128EEENSA_ILi256EEENSA_ILi64EEEEEEaNS5_IJlSB_lEEEaSJ_NS4_8TiledMMAINS4_8MMA_AtomIJNS4_4SM904GMMA27MMA_64x256x32_S32S8S8_SS_TNEEEENS4_6LayoutINS5_IJNSA_ILi2EEESB_SB_EEENS5_IJSB_NSA_ILi0EEEST_EEEEENS5_IJNS4_10UnderscoreESW_SW_EEEEENS4_13SM90_TMA_LOADENS4_14ComposedLayoutINS4_7SwizzleILi2ELi4ELi3EEENS4_18smem_ptr_flag_bitsILi8EEENSQ_INS5_IJNSA_ILi8EEESH_EEENS5_IJSH_SB_EEEEEEEvNS4_8identityESZ_S19_vS1A_EENS_8epilogue10collective6detail29Sm90TmaWarpSpecializedAdapterINS1D_15DefaultEpilogueIaSJ_SJ_NS1C_6thread17LinearCombinationIaLi1EiiLNS1H_9ScaleType4KindE0ELNS_15FloatRoundStyleE2EaEENS1_15EpilogueDefaultEEEEEvvEEEEvNT_6ParamsE)
        /*0014*/ 	.word	0x00000000


	//----- nvinfo : EIATTR_MIN_STACK_SIZE
	.align		4
.L_17:
        /*0018*/ 	.byte	0x04, 0x12
        /*001a*/ 	.short	(.L_19 - .L_18)
	.align		4
.L_18:
        /*001c*/ 	.word	index@(_ZN7cutlass13device_kernelINS_4gemm6kernel13GemmUniversalIN4cute5tupleIJiiiiEEENS1_10collective13CollectiveMmaINS1_34MainloopSm90TmaGmmaWarpSpecializedILi9ENS5_IJNS4_1CILi1EEESB_SB_EEENS1_35KernelTmaWarpSpecializedCooperativeEEENS5_IJNSA_ILi128EEENSA_ILi256EEENSA_ILi64EEEEEEaNS5_IJlSB_lEEEaSJ_NS4_8TiledMMAINS4_8MMA_AtomIJNS4_4SM904GMMA27MMA_64x256x32_S32S8S8_SS_TNEEEENS4_6LayoutINS5_IJNSA_ILi2EEESB_SB_EEENS5_IJSB_NSA_ILi0EEEST_EEEEENS5_IJNS4_10UnderscoreESW_SW_EEEEENS4_13SM90_TMA_LOADENS4_14ComposedLayoutINS4_7SwizzleILi2ELi4ELi3EEENS4_18smem_ptr_flag_bitsILi8EEENSQ_INS5_IJNSA_ILi8EEESH_EEENS5_IJSH_SB_EEEEEEEvNS4_8identityESZ_S19_vS1A_EENS_8epilogue10collective6detail29Sm90TmaWarpSpecializedAdapterINS1D_15DefaultEpilogueIaSJ_SJ_NS1C_6thread17LinearCombinationIaLi1EiiLNS1H_9ScaleType4KindE0ELNS_15FloatRoundStyleE2EaEENS1_15EpilogueDefaultEEEEEvvEEEEvNT_6ParamsE)
        /*0020*/ 	.word	0x00000000
.L_19:


//--------------------- .nv.compat                --------------------------
	.section	.nv.compat,"",@"SHT_CUDA_COMPAT_INFO"
	.align	4
        /*0000*/ 	.byte	0x02, 0x09, 0x01, 0x00, 0x02, 0x02, 0x04, 0x00, 0x02, 0x05, 0x05, 0x00, 0x03, 0x07, 0x01, 0x01
        /*0010*/ 	.byte	0x02, 0x03, 0x01, 0x00, 0x02, 0x06, 0x01, 0x00, 0x04, 0x0b, 0x08, 0x00, 0x00, 0x00, 0x00, 0x00
        /*0020*/ 	.byte	0x00, 0x00, 0x00, 0x00


//--------------------- .nv.info._ZN7cutlass13device_kernelINS_4gemm6kernel13GemmUniversalIN4cute5tupleIJiiiiEEENS1_10collective13CollectiveMmaINS1_34MainloopSm90TmaGmmaWarpSpecializedILi9ENS5_IJNS4_1CILi1EEESB_SB_EEENS1_35KernelTmaWarpSpecializedCooperativeEEENS5_IJNSA_ILi128EEENSA_ILi256EEENSA_ILi64EEEEEEaNS5_IJlSB_lEEEaSJ_NS4_8TiledMMAINS4_8MMA_AtomIJNS4_4SM904GMMA27MMA_64x256x32_S32S8S8_SS_TNEEEENS4_6LayoutINS5_IJNSA_ILi2EEESB_SB_EEENS5_IJSB_NSA_ILi0EEEST_EEEEENS5_IJNS4_10UnderscoreESW_SW_EEEEENS4_13SM90_TMA_LOADENS4_14ComposedLayoutINS4_7SwizzleILi2ELi4ELi3EEENS4_18smem_ptr_flag_bitsILi8EEENSQ_INS5_IJNSA_ILi8EEESH_EEENS5_IJSH_SB_EEEEEEEvNS4_8identityESZ_S19_vS1A_EENS_8epilogue10collective6detail29Sm90TmaWarpSpecializedAdapterINS1D_15DefaultEpilogueIaSJ_SJ_NS1C_6thread17LinearCombinationIaLi1EiiLNS1H_9ScaleType4KindE0ELNS_15FloatRoundStyleE2EaEENS1_15EpilogueDefaultEEEEEvvEEEEvNT_6ParamsE --------------------------
	.section	.nv.info._ZN7cutlass13device_kernelINS_4gemm6kernel13GemmUniversalIN4cute5tupleIJiiiiEEENS1_10collective13CollectiveMmaINS1_34MainloopSm90TmaGmmaWarpSpecializedILi9ENS5_IJNS4_1CILi1EEESB_SB_EEENS1_35KernelTmaWarpSpecializedCooperativeEEENS5_IJNSA_ILi128EEENSA_ILi256EEENSA_ILi64EEEEEEaNS5_IJlSB_lEEEaSJ_NS4_8TiledMMAINS4_8MMA_AtomIJNS4_4SM904GMMA27MMA_64x256x32_S32S8S8_SS_TNEEEENS4_6LayoutINS5_IJNSA_ILi2EEESB_SB_EEENS5_IJSB_NSA_ILi0EEEST_EEEEENS5_IJNS4_10UnderscoreESW_SW_EEEEENS4_13SM90_TMA_LOADENS4_14ComposedLayoutINS4_7SwizzleILi2ELi4ELi3EEENS4_18smem_ptr_flag_bitsILi8EEENSQ_INS5_IJNSA_ILi8EEESH_EEENS5_IJSH_SB_EEEEEEEvNS4_8identityESZ_S19_vS1A_EENS_8epilogue10collective6detail29Sm90TmaWarpSpecializedAdapterINS1D_15DefaultEpilogueIaSJ_SJ_NS1C_6thread17LinearCombinationIaLi1EiiLNS1H_9ScaleType4KindE0ELNS_15FloatRoundStyleE2EaEENS1_15EpilogueDefaultEEEEEvvEEEEvNT_6ParamsE,"",@"SHT_CUDA_INFO"
	.sectionflags	@""
	.align	4


	//----- nvinfo : EIATTR_CUDA_API_VERSION
	.align		4
        /*0000*/ 	.byte	0x04, 0x37
        /*0002*/ 	.short	(.L_21 - .L_20)
.L_20:
        /*0004*/ 	.word	0x00000082


	//----- nvinfo : EIATTR_KPARAM_INFO
	.align		4
.L_21:
        /*0008*/ 	.byte	0x04, 0x17
        /*000a*/ 	.short	(.L_23 - .L_22)
.L_22:
        /*000c*/ 	.word	0x00000000
        /*0010*/ 	.short	0x0000
        /*0012*/ 	.short	0x0070
        /*0014*/ 	.byte	0x00, 0xf0, 0x01, 0x10


	//----- nvinfo : EIATTR_SPARSE_MMA_MASK
	.align		4
.L_23:
        /*0018*/ 	.byte	0x03, 0x50
        /*001a*/ 	.short	0x0000


	//----- nvinfo : EIATTR_MAXREG_COUNT
	.align		4
        /*001c*/ 	.byte	0x03, 0x1b
        /*001e*/ 	.short	0x00a8


	//----- nvinfo : EIATTR_NUM_BARRIERS
	.align		4
        /*0020*/ 	.byte	0x02, 0x4c
        /*0022*/ 	.byte	0x01
	.zero		1


	//----- nvinfo : EIATTR_EXTERNS
	.align		4
        /*0024*/ 	.byte	0x04, 0x0f
        /*0026*/ 	.short	(.L_25 - .L_24)


	//   ....[0]....
	.align		4
.L_24:
        /*0028*/ 	.word	index@(__assertfail)


	//----- nvinfo : EIATTR_MERCURY_ISA_VERSION
	.align		4
.L_25:
        /*002c*/ 	.byte	0x03, 0x5f
        /*002e*/ 	.short	0x0101


	//----- nvinfo : EIATTR_INT_WARP_WIDE_INSTR_OFFSETS
	.align		4
        /*0030*/ 	.byte	0x04, 0x31
        /*0032*/ 	.short	(.L_27 - .L_26)


	//   ....[0]....
.L_26:
        /*0034*/ 	.word	0x00000480


	//   ....[1]....
        /*0038*/ 	.word	0x000004b0


	//   ....[2]....
        /*003c*/ 	.word	0x00000590


	//----- nvinfo : EIATTR_COOP_GROUP_MASK_REGIDS
	.align		4
.L_27:
        /*0040*/ 	.byte	0x04, 0x29
        /*0042*/ 	.short	(.L_29 - .L_28)


	//   ....[0]....
.L_28:
        /*0044*/ 	.word	0xffffffff


	//   ....[1]....
        /*0048*/ 	.word	0xffffffff


	//   ....[2]....
        /*004c*/ 	.word	0xffffffff


	//   ....[3]....
        /*0050*/ 	.word	0xffffffff


	//   ....[4]....
        /*0054*/ 	.word	0xffffffff


	//----- nvinfo : EIATTR_COOP_GROUP_INSTR_OFFSETS
	.align		4
.L_29:
        /*0058*/ 	.byte	0x04, 0x28
        /*005a*/ 	.short	(.L_31 - .L_30)


	//   ....[0]....
.L_30:
        /*005c*/ 	.word	0x00000060


	//   ....[1]....
        /*0060*/ 	.word	0x00000070


	//   ....[2]....
        /*0064*/ 	.word	0x00000130


	//   ....[3]....
        /*0068*/ 	.word	0x00000390


	//   ....[4]....
        /*006c*/ 	.word	0x00001040


	//----- nvinfo : EIATTR_REG_RECONFIG
	.align		4
.L_31:
        /*0070*/ 	.byte	0x01, 0x54
	.zero		2


	//----- nvinfo : EIATTR_SYSCALL_OFFSETS
	.align		4
        /*0074*/ 	.byte	0x04, 0x46
        /*0076*/ 	.short	(.L_33 - .L_32)


	//   ....[0]....
.L_32:
        /*0078*/ 	.word	0x00001200


	//----- nvinfo : EIATTR_MBARRIER_INSTR_OFFSETS
	.align		4
.L_33:
        /*007c*/ 	.byte	0x04, 0x39
        /*007e*/ 	.short	(.L_35 - .L_34)


	//   ....[0]....
.L_34:
        /*0080*/ 	.word	0x00000250
        /*0084*/ 	.word	0x000000ff
        /*0088*/ 	.word	0x00000000
        /*008c*/ 	.short	0x0100
        /*008e*/ 	.byte	0x08
	.zero		1


	//   ....[1]....
        /*0090*/ 	.word	0x00000260
        /*0094*/ 	.word	0x000000ff
        /*0098*/ 	.word	0x00000048
        /*009c*/ 	.short	0x0100
        /*009e*/ 	.byte	0x08
	.zero		1


	//   ....[2]....
        /*00a0*/ 	.word	0x00000270
        /*00a4*/ 	.word	0x000000ff
        /*00a8*/ 	.word	0x00000008
        /*00ac*/ 	.short	0x0100
        /*00ae*/ 	.byte	0x08
	.zero		1


	//   ....[3]....
        /*00b0*/ 	.word	0x00000280
        /*00b4*/ 	.word	0x000000ff
        /*00b8*/ 	.word	0x00000050
        /*00bc*/ 	.short	0x0100
        /*00be*/ 	.byte	0x08
	.zero		1


	//   ....[4]....
        /*00c0*/ 	.word	0x00000290
        /*00c4*/ 	.word	0x000000ff
        /*00c8*/ 	.word	0x00000010
        /*00cc*/ 	.short	0x0100
        /*00ce*/ 	.byte	0x08
	.zero		1


	//   ....[5]....
        /*00d0*/ 	.word	0x000002a0
        /*00d4*/ 	.word	0x000000ff
        /*00d8*/ 	.word	0x00000058
        /*00dc*/ 	.short	0x0100
        /*00de*/ 	.byte	0x08
	.zero		1


	//   ....[6]....
        /*00e0*/ 	.word	0x000002b0
        /*00e4*/ 	.word	0x000000ff
        /*00e8*/ 	.word	0x00000018
        /*00ec*/ 	.short	0x0100
        /*00ee*/ 	.byte	0x08
	.zero		1


	//   ....[7]....
        /*00f0*/ 	.word	0x000002c0
        /*00f4*/ 	.word	0x000000ff
        /*00f8*/ 	.word	0x00000060
        /*00fc*/ 	.short	0x0100
        /*00fe*/ 	.byte	0x08
	.zero		1


	//   ....[8]....
        /*0100*/ 	.word	0x000002d0
        /*0104*/ 	.word	0x000000ff
        /*0108*/ 	.word	0x00000020
        /*010c*/ 	.short	0x0100
        /*010e*/ 	.byte	0x08
	.zero		1


	//   ....[9]....
        /*0110*/ 	.word	0x000002e0
        /*0114*/ 	.word	0x000000ff
        /*0118*/ 	.word	0x00000068
        /*011c*/ 	.short	0x0100
        /*011e*/ 	.byte	0x08
	.zero		1


	//   ....[10]....
        /*0120*/ 	.word	0x000002f0
        /*0124*/ 	.word	0x000000ff
        /*0128*/ 	.word	0x00000028
        /*012c*/ 	.short	0x0100
        /*012e*/ 	.byte	0x08
	.zero		1


	//   ....[11]....
        /*0130*/ 	.word	0x00000300
        /*0134*/ 	.word	0x000000ff
        /*0138*/ 	.word	0x00000070
        /*013c*/ 	.short	0x0100
        /*013e*/ 	.byte	0x08
	.zero		1


	//   ....[12]....
        /*0140*/ 	.word	0x00000310
        /*0144*/ 	.word	0x000000ff
        /*0148*/ 	.word	0x00000030
        /*014c*/ 	.short	0x0100
        /*014e*/ 	.byte	0x08
	.zero		1


	//   ....[13]....
        /*0150*/ 	.word	0x00000320
        /*0154*/ 	.word	0x000000ff
        /*0158*/ 	.word	0x00000078
        /*015c*/ 	.short	0x0100
        /*015e*/ 	.byte	0x08
	.zero		1


	//   ....[14]....
        /*0160*/ 	.word	0x00000330
        /*0164*/ 	.word	0x000000ff
        /*0168*/ 	.word	0x00000038
        /*016c*/ 	.short	0x0100
        /*016e*/ 	.byte	0x08
	.zero		1


	//   ....[15]....
        /*0170*/ 	.word	0x00000340
        /*0174*/ 	.word	0x000000ff
        /*0178*/ 	.word	0x00000080
        /*017c*/ 	.short	0x0100
        /*017e*/ 	.byte	0x08
	.zero		1


	//   ....[16]....
        /*0180*/ 	.word	0x00000350
        /*0184*/ 	.word	0x000000ff
        /*0188*/ 	.word	0x00000040
        /*018c*/ 	.short	0x0100
        /*018e*/ 	.byte	0x08
	.zero		1


	//   ....[17]....
        /*0190*/ 	.word	0x00000360
        /*0194*/ 	.word	0x000000ff
        /*0198*/ 	.word	0x00000088
        /*019c*/ 	.short	0x0100
        /*019e*/ 	.byte	0x08
	.zero		1


	//   ....[18]....
        /*01a0*/ 	.word	0x00000600
        /*01a4*/ 	.word	0x000000ff
        /*01a8*/ 	.word	0x000000a0
        /*01ac*/ 	.short	0x0100
        /*01ae*/ 	.byte	0x06
	.zero		1


	//   ....[19]....
        /*01b0*/ 	.word	0x00000660
        /*01b4*/ 	.word	0x000000ff
        /*01b8*/ 	.word	0x000000a8
        /*01bc*/ 	.short	0x0100
        /*01be*/ 	.byte	0x06
	.zero		1


	//   ....[20]....
        /*01c0*/ 	.word	0x000012d0
        /*01c4*/ 	.word	0x00000003
        /*01c8*/ 	.word	0x00000000
        /*01cc*/ 	.short	0x010a
        /*01ce*/ 	.byte	0x3f
	.zero		1


	//   ....[21]....
        /*01d0*/ 	.word	0x00001310
        /*01d4*/ 	.word	0x00000003
        /*01d8*/ 	.word	0x00000000
        /*01dc*/ 	.short	0x010a
        /*01de*/ 	.byte	0x3f
	.zero		1


	//   ....[22]....
        /*01e0*/ 	.word	0x000015e0
        /*01e4*/ 	.word	0x00000005
        /*01e8*/ 	.word	0x00000000
        /*01ec*/ 	.short	0x010a
        /*01ee*/ 	.byte	0x3f
	.zero		1


	//   ....[23]....
        /*01f0*/ 	.word	0x00001620
        /*01f4*/ 	.word	0x00000005
        /*01f8*/ 	.word	0x00000000
        /*01fc*/ 	.short	0x010a
        /*01fe*/ 	.byte	0x3f
	.zero		1


	//   ....[24]....
        /*0200*/ 	.word	0x00001780
        /*0204*/ 	.word	0x00000004
        /*0208*/ 	.word	0x00000000
        /*020c*/ 	.short	0x0101
        /*020e*/ 	.byte	0x3f
	.zero		1


	//   ....[25]....
        /*0210*/ 	.word	0x00001960
        /*0214*/ 	.word	0x00000000
        /*0218*/ 	.word	0x00000000
        /*021c*/ 	.short	0x0101
        /*021e*/ 	.byte	0x3f
	.zero		1


	//   ....[26]....
        /*0220*/ 	.word	0x00008ef0
        /*0224*/ 	.word	0x0000000e
        /*0228*/ 	.word	0x00000048
        /*022c*/ 	.short	0x010a
        /*022e*/ 	.byte	0x3f
	.zero		1


	//   ....[27]....
        /*0230*/ 	.word	0x00009270
        /*0234*/ 	.word	0x00000006
        /*0238*/ 	.word	0x000000a8
        /*023c*/ 	.short	0x0101
        /*023e*/ 	.byte	0x3f
	.zero		1


	//   ....[28]....
        /*0240*/ 	.word	0x000099a0
        /*0244*/ 	.word	0x00000007
        /*0248*/ 	.word	0x00000000
        /*024c*/ 	.short	0x010a
        /*024e*/ 	.byte	0x3f
	.zero		1


	//   ....[29]....
        /*0250*/ 	.word	0x00009a20
        /*0254*/ 	.word	0x00000009
        /*0258*/ 	.word	0x00000000
        /*025c*/ 	.short	0x010a
        /*025e*/ 	.byte	0x3f
	.zero		1


	//   ....[30]....
        /*0260*/ 	.word	0x00009ab0
        /*0264*/ 	.word	0x00000006
        /*0268*/ 	.word	0x00000000
        /*026c*/ 	.short	0x010a
        /*026e*/ 	.byte	0x3f
	.zero		1


	//   ....[31]....
        /*0270*/ 	.word	0x00009b40
        /*0274*/ 	.word	0x00000009
        /*0278*/ 	.word	0x00000000
        /*027c*/ 	.short	0x010a
        /*027e*/ 	.byte	0x3f
	.zero		1


	//   ....[32]....
        /*0280*/ 	.word	0x00009bd0
        /*0284*/ 	.word	0x00000006
        /*0288*/ 	.word	0x00000000
        /*028c*/ 	.short	0x010a
        /*028e*/ 	.byte	0x3f
	.zero		1


	//   ....[33]....
        /*0290*/ 	.word	0x00009c60
        /*0294*/ 	.word	0x00000009
        /*0298*/ 	.word	0x00000000
        /*029c*/ 	.short	0x010a
        /*029e*/ 	.byte	0x3f
	.zero		1


	//   ....[34]....
        /*02a0*/ 	.word	0x00009cf0
        /*02a4*/ 	.word	0x00000006
        /*02a8*/ 	.word	0x00000000
        /*02ac*/ 	.short	0x010a
        /*02ae*/ 	.byte	0x3f
	.zero		1


	//   ....[35]....
        /*02b0*/ 	.word	0x00009d80
        /*02b4*/ 	.word	0x00000009
        /*02b8*/ 	.word	0x00000000
        /*02bc*/ 	.short	0x010a
        /*02be*/ 	.byte	0x3f
	.zero		1


	//   ....[36]....
        /*02c0*/ 	.word	0x00009e10
        /*02c4*/ 	.word	0x00000003
        /*02c8*/ 	.word	0x00000000
        /*02cc*/ 	.short	0x010a
        /*02ce*/ 	.byte	0x3f
	.zero		1


	//   ....[37]....
        /*02d0*/ 	.word	0x00009e70
        /*02d4*/ 	.word	0x00000003
        /*02d8*/ 	.word	0x00000000
        /*02dc*/ 	.short	0x010a
        /*02de*/ 	.byte	0x3f
	.zero		1


	//   ....[38]....
        /*02e0*/ 	.word	0x00009ec0
        /*02e4*/ 	.word	0x00000005
        /*02e8*/ 	.word	0x00000000
        /*02ec*/ 	.short	0x010a
        /*02ee*/ 	.byte	0x3f
	.zero		1


	//   ....[39]....
        /*02f0*/ 	.word	0x00009f90
        /*02f4*/ 	.word	0x0000000e
        /*02f8*/ 	.word	0x00000048
        /*02fc*/ 	.short	0x010a
        /*02fe*/ 	.byte	0x3f
	.zero		1


	//   ....[40]....
        /*0300*/ 	.word	0x0000a060
        /*0304*/ 	.word	0x00000007
        /*0308*/ 	.word	0x00000000
        /*030c*/ 	.short	0x010a
        /*030e*/ 	.byte	0x3f
	.zero		1


	//   ....[41]....
        /*0310*/ 	.word	0x0000a0b0
        /*0314*/ 	.word	0x00000009
        /*0318*/ 	.word	0x00000000
        /*031c*/ 	.short	0x010a
        /*031e*/ 	.byte	0x3f
	.zero		1


	//   ....[42]....
        /*0320*/ 	.word	0x0000a100
        /*0324*/ 	.word	0x00000006
        /*0328*/ 	.word	0x00000000
        /*032c*/ 	.short	0x010a
        /*032e*/ 	.byte	0x3f
	.zero		1


	//   ....[43]....
        /*0330*/ 	.word	0x0000a150
        /*0334*/ 	.word	0x00000009
        /*0338*/ 	.word	0x00000000
        /*033c*/ 	.short	0x010a
        /*033e*/ 	.byte	0x3f
	.zero		1


	//   ....[44]....
        /*0340*/ 	.word	0x0000a1a0
        /*0344*/ 	.word	0x00000006
        /*0348*/ 	.word	0x00000000
        /*034c*/ 	.short	0x010a
        /*034e*/ 	.byte	0x3f
	.zero		1


	//   ....[45]....
        /*0350*/ 	.word	0x0000a1f0
        /*0354*/ 	.word	0x00000009
        /*0358*/ 	.word	0x00000000
        /*035c*/ 	.short	0x010a
        /*035e*/ 	.byte	0x3f
	.zero		1


	//   ....[46]....
        /*0360*/ 	.word	0x0000a240
        /*0364*/ 	.word	0x00000006
        /*0368*/ 	.word	0x00000000
        /*036c*/ 	.short	0x010a
        /*036e*/ 	.byte	0x3f
	.zero		1


	//   ....[47]....
        /*0370*/ 	.word	0x0000a290
        /*0374*/ 	.word	0x00000009
        /*0378*/ 	.word	0x00000000
        /*037c*/ 	.short	0x010a
        /*037e*/ 	.byte	0x3f
	.zero		1


	//----- nvinfo : EIATTR_NUM_MBARRIERS
	.align		4
.L_35:
        /*0380*/ 	.byte	0x03, 0x38
        /*0382*/ 	.short	0x0014


	//----- nvinfo : EIATTR_EXIT_INSTR_OFFSETS
	.align		4
        /*0384*/ 	.byte	0x04, 0x1c
        /*0386*/ 	.short	(.L_37 - .L_36)


	//   ....[0]....
.L_36:
        /*0388*/ 	.word	0x000006b0


	//   ....[1]....
        /*038c*/ 	.word	0x00000f80


	//   ....[2]....
        /*0390*/ 	.word	0x00008560


	//   ....[3]....
        /*0394*/ 	.word	0x00008b90


	//   ....[4]....
        /*0398*/ 	.word	0x00009e60


	//----- nvinfo : EIATTR_MAX_THREADS
	.align		4
.L_37:
        /*039c*/ 	.byte	0x04, 0x05
        /*039e*/ 	.short	(.L_39 - .L_38)
.L_38:
        /*03a0*/ 	.word	0x00000180
        /*03a4*/ 	.word	0x00000001
        /*03a8*/ 	.word	0x00000001


	//----- nvinfo : EIATTR_CRS_STACK_SIZE
	.align		4
.L_39:
        /*03ac*/ 	.byte	0x04, 0x1e
        /*03ae*/ 	.short	(.L_41 - .L_40)
.L_40:
        /*03b0*/ 	.word	0x00000000


	//----- nvinfo : EIATTR_CBANK_PARAM_SIZE
	.align		4
.L_41:
        /*03b4*/ 	.byte	0x03, 0x19
        /*03b6*/ 	.short	0x0470


	//----- nvinfo : EIATTR_PARAM_CBANK
	.align		4
        /*03b8*/ 	.byte	0x04, 0x0a
        /*03ba*/ 	.short	(.L_43 - .L_42)
	.align		4
.L_42:
        /*03bc*/ 	.word	index@(.nv.constant0._ZN7cutlass13device_kernelINS_4gemm6kernel13GemmUniversalIN4cute5tupleIJiiiiEEENS1_10collective13CollectiveMmaINS1_34MainloopSm90TmaGmmaWarpSpecializedILi9ENS5_IJNS4_1CILi1EEESB_SB_EEENS1_35KernelTmaWarpSpecializedCooperativeEEENS5_IJNSA_ILi128EEENSA_ILi256EEENSA_ILi64EEEEEEaNS5_IJlSB_lEEEaSJ_NS4_8TiledMMAINS4_8MMA_AtomIJNS4_4SM904GMMA27MMA_64x256x32_S32S8S8_SS_TNEEEENS4_6LayoutINS5_IJNSA_ILi2EEESB_SB_EEENS5_IJSB_NSA_ILi0EEEST_EEEEENS5_IJNS4_10UnderscoreESW_SW_EEEEENS4_13SM90_TMA_LOADENS4_14ComposedLayoutINS4_7SwizzleILi2ELi4ELi3EEENS4_18smem_ptr_flag_bitsILi8EEENSQ_INS5_IJNSA_ILi8EEESH_EEENS5_IJSH_SB_EEEEEEEvNS4_8identityESZ_S19_vS1A_EENS_8epilogue10collective6detail29Sm90TmaWarpSpecializedAdapterINS1D_15DefaultEpilogueIaSJ_SJ_NS1C_6thread17LinearCombinationIaLi1EiiLNS1H_9ScaleType4KindE0ELNS_15FloatRoundStyleE2EaEENS1_15EpilogueDefaultEEEEEvvEEEEvNT_6ParamsE)
        /*03c0*/ 	.short	0x0210
        /*03c2*/ 	.short	0x0470


	//----- nvinfo : EIATTR_SW_WAR
	.align		4
.L_43:
        /*03c4*/ 	.byte	0x04, 0x36
        /*03c6*/ 	.short	(.L_45 - .L_44)
.L_44:
        /*03c8*/ 	.word	0x00000008
.L_45:


//--------------------- .nv.callgraph             --------------------------
	.section	.nv.callgraph,"",@"SHT_CUDA_CALLGRAPH"
	.align	4
	.sectionentsize	8
	.align		4
        /*0000*/ 	.word	0x00000000
	.align		4
        /*0004*/ 	.word	0xffffffff
	.align		4
        /*0008*/ 	.word	index@(_ZN7cutlass13device_kernelINS_4gemm6kernel13GemmUniversalIN4cute5tupleIJiiiiEEENS1_10collective13CollectiveMmaINS1_34MainloopSm90TmaGmmaWarpSpecializedILi9ENS5_IJNS4_1CILi1EEESB_SB_EEENS1_35KernelTmaWarpSpecializedCooperativeEEENS5_IJNSA_ILi128EEENSA_ILi256EEENSA_ILi64EEEEEEaNS5_IJlSB_lEEEaSJ_NS4_8TiledMMAINS4_8MMA_AtomIJNS4_4SM904GMMA27MMA_64x256x32_S32S8S8_SS_TNEEEENS4_6LayoutINS5_IJNSA_ILi2EEESB_SB_EEENS5_IJSB_NSA_ILi0EEEST_EEEEENS5_IJNS4_10UnderscoreESW_SW_EEEEENS4_13SM90_TMA_LOADENS4_14ComposedLayoutINS4_7SwizzleILi2ELi4ELi3EEENS4_18smem_ptr_flag_bitsILi8EEENSQ_INS5_IJNSA_ILi8EEESH_EEENS5_IJSH_SB_EEEEEEEvNS4_8identityESZ_S19_vS1A_EENS_8epilogue10collective6detail29Sm90TmaWarpSpecializedAdapterINS1D_15DefaultEpilogueIaSJ_SJ_NS1C_6thread17LinearCombinationIaLi1EiiLNS1H_9ScaleType4KindE0ELNS_15FloatRoundStyleE2EaEENS1_15EpilogueDefaultEEEEEvvEEEEvNT_6ParamsE)
	.align		4
        /*000c*/ 	.word	index@(__assertfail)
	.align		4
        /*0010*/ 	.word	0x00000000
	.align		4
        /*0014*/ 	.word	0xfffffffe
	.align		4
        /*0018*/ 	.word	0x00000000
	.align		4
        /*001c*/ 	.word	0xfffffffd
	.align		4
        /*0020*/ 	.word	0x00000000
	.align		4
        /*0024*/ 	.word	0xfffffffc


//--------------------- .nv.constant4             --------------------------
	.section	.nv.constant4,"a",@progbits
	.align	8
	.align		8
.nv.constant4:
        /*0000*/ 	.dword	__assertfail
	.align		8
        /*0008*/ 	.dword	__unnamed_1
	.align		8
        /*0010*/ 	.dword	_ZN39_INTERNAL_66000105_4_k_cu_38c628d5_43144cuda3std3__45__cpo5beginE
	.align		8
        /*0018*/ 	.dword	_ZN39_INTERNAL_66000105_4_k_cu_38c628d5_43144cuda3std3__45__cpo3endE
	.align		8
        /*0020*/ 	.dword	_ZN39_INTERNAL_66000105_4_k_cu_38c628d5_43144cuda3std3__45__cpo6cbeginE
	.align		8
        /*0028*/ 	.dword	_ZN39_INTERNAL_66000105_4_k_cu_38c628d5_43144cuda3std3__45__cpo4cendE
	.align		8
        /*0030*/ 	.dword	_ZN39_INTERNAL_66000105_4_k_cu_38c628d5_43144cuda3std3__441_GLOBAL__N__66000105_4_k_cu_38c628d5_43146ignoreE
	.align		8
        /*0038*/ 	.dword	_ZN39_INTERNAL_66000105_4_k_cu_38c628d5_43144cuda3std3__419piecewise_constructE
	.align		8
        /*0040*/ 	.dword	_ZN39_INTERNAL_66000105_4_k_cu_38c628d5_43144cuda3std3__48in_placeE
	.align		8
        /*0048*/ 	.dword	_ZN39_INTERNAL_66000105_4_k_cu_38c628d5_43144cuda3std6ranges3__45__cpo4swapE
	.align		8
        /*0050*/ 	.dword	_ZN39_INTERNAL_66000105_4_k_cu_38c628d5_43144cuda3std6ranges3__45__cpo9iter_moveE
	.align		8
        /*0058*/ 	.dword	_ZN39_INTERNAL_66000105_4_k_cu_38c628d5_43144cute7productE
	.align		8
        /*0060*/ 	.dword	_ZN39_INTERNAL_66000105_4_k_cu_38c628d5_43144cute1_E
	.align		8
        /*0068*/ 	.dword	$str$22
	.align		8
        /*0070*/ 	.dword	$str$23


//--------------------- .text._ZN7cutlass13device_kernelINS_4gemm6kernel13GemmUniversalIN4cute5tupleIJiiiiEEENS1_10collective13CollectiveMmaINS1_34MainloopSm90TmaGmmaWarpSpecializedILi9ENS5_IJNS4_1CILi1EEESB_SB_EEENS1_35KernelTmaWarpSpecializedCooperativeEEENS5_IJNSA_ILi128EEENSA_ILi256EEENSA_ILi64EEEEEEaNS5_IJlSB_lEEEaSJ_NS4_8TiledMMAINS4_8MMA_AtomIJNS4_4SM904GMMA27MMA_64x256x32_S32S8S8_SS_TNEEEENS4_6LayoutINS5_IJNSA_ILi2EEESB_SB_EEENS5_IJSB_NSA_ILi0EEEST_EEEEENS5_IJNS4_10UnderscoreESW_SW_EEEEENS4_13SM90_TMA_LOADENS4_14ComposedLayoutINS4_7SwizzleILi2ELi4ELi3EEENS4_18smem_ptr_flag_bitsILi8EEENSQ_INS5_IJNSA_ILi8EEESH_EEENS5_IJSH_SB_EEEEEEEvNS4_8identityESZ_S19_vS1A_EENS_8epilogue10collective6detail29Sm90TmaWarpSpecializedAdapterINS1D_15DefaultEpilogueIaSJ_SJ_NS1C_6thread17LinearCombinationIaLi1EiiLNS1H_9ScaleType4KindE0ELNS_15FloatRoundStyleE2EaEENS1_15EpilogueDefaultEEEEEvvEEEEvNT_6ParamsE --------------------------
	.section	.text._ZN7cutlass13device_kernelINS_4gemm6kernel13GemmUniversalIN4cute5tupleIJiiiiEEENS1_10collective13CollectiveMmaINS1_34MainloopSm90TmaGmmaWarpSpecializedILi9ENS5_IJNS4_1CILi1EEESB_SB_EEENS1_35KernelTmaWarpSpecializedCooperativeEEENS5_IJNSA_ILi128EEENSA_ILi256EEENSA_ILi64EEEEEEaNS5_IJlSB_lEEEaSJ_NS4_8TiledMMAINS4_8MMA_AtomIJNS4_4SM904GMMA27MMA_64x256x32_S32S8S8_SS_TNEEEENS4_6LayoutINS5_IJNSA_ILi2EEESB_SB_EEENS5_IJSB_NSA_ILi0EEEST_EEEEENS5_IJNS4_10UnderscoreESW_SW_EEEEENS4_13SM90_TMA_LOADENS4_14ComposedLayoutINS4_7SwizzleILi2ELi4ELi3EEENS4_18smem_ptr_flag_bitsILi8EEENSQ_INS5_IJNSA_ILi8EEESH_EEENS5_IJSH_SB_EEEEEEEvNS4_8identityESZ_S19_vS1A_EENS_8epilogue10collective6detail29Sm90TmaWarpSpecializedAdapterINS1D_15DefaultEpilogueIaSJ_SJ_NS1C_6thread17LinearCombinationIaLi1EiiLNS1H_9ScaleType4KindE0ELNS_15FloatRoundStyleE2EaEENS1_15EpilogueDefaultEEEEEvvEEEEvNT_6ParamsE,"ax",@progbits
	.align	128
.text._ZN7cutlass13device_kernelINS_4gemm6kernel13GemmUniversalIN4cute5tupleIJiiiiEEENS1_10collective13CollectiveMmaINS1_34MainloopSm90TmaGmmaWarpSpecializedILi9ENS5_IJNS4_1CILi1EEESB_SB_EEENS1_35KernelTmaWarpSpecializedCooperativeEEENS5_IJNSA_ILi128EEENSA_ILi256EEENSA_ILi64EEEEEEaNS5_IJlSB_lEEEaSJ_NS4_8TiledMMAINS4_8MMA_AtomIJNS4_4SM904GMMA27MMA_64x256x32_S32S8S8_SS_TNEEEENS4_6LayoutINS5_IJNSA_ILi2EEESB_SB_EEENS5_IJSB_NSA_ILi0EEEST_EEEEENS5_IJNS4_10UnderscoreESW_SW_EEEEENS4_13SM90_TMA_LOADENS4_14ComposedLayoutINS4_7SwizzleILi2ELi4ELi3EEENS4_18smem_ptr_flag_bitsILi8EEENSQ_INS5_IJNSA_ILi8EEESH_EEENS5_IJSH_SB_EEEEEEEvNS4_8identityESZ_S19_vS1A_EENS_8epilogue10collective6detail29Sm90TmaWarpSpecializedAdapterINS1D_15DefaultEpilogueIaSJ_SJ_NS1C_6thread17LinearCombinationIaLi1EiiLNS1H_9ScaleType4KindE0ELNS_15FloatRoundStyleE2EaEENS1_15EpilogueDefaultEEEEEvvEEEEvNT_6ParamsE:
        .type           _ZN7cutlass13device_kernelINS_4gemm6kernel13GemmUniversalIN4cute5tupleIJiiiiEEENS1_10collective13CollectiveMmaINS1_34MainloopSm90TmaGmmaWarpSpecializedILi9ENS5_IJNS4_1CILi1EEESB_SB_EEENS1_35KernelTmaWarpSpecializedCooperativeEEENS5_IJNSA_ILi128EEENSA_ILi256EEENSA_ILi64EEEEEEaNS5_IJlSB_lEEEaSJ_NS4_8TiledMMAINS4_8MMA_AtomIJNS4_4SM904GMMA27MMA_64x256x32_S32S8S8_SS_TNEEEENS4_6LayoutINS5_IJNSA_ILi2EEESB_SB_EEENS5_IJSB_NSA_ILi0EEEST_EEEEENS5_IJNS4_10UnderscoreESW_SW_EEEEENS4_13SM90_TMA_LOADENS4_14ComposedLayoutINS4_7SwizzleILi2ELi4ELi3EEENS4_18smem_ptr_flag_bitsILi8EEENSQ_INS5_IJNSA_ILi8EEESH_EEENS5_IJSH_SB_EEEEEEEvNS4_8identityESZ_S19_vS1A_EENS_8epilogue10collective6detail29Sm90TmaWarpSpecializedAdapterINS1D_15DefaultEpilogueIaSJ_SJ_NS1C_6thread17LinearCombinationIaLi1EiiLNS1H_9ScaleType4KindE0ELNS_15FloatRoundStyleE2EaEENS1_15EpilogueDefaultEEEEEvvEEEEvNT_6ParamsE,@function
        .size           _ZN7cutlass13device_kernelINS_4gemm6kernel13GemmUniversalIN4cute5tupleIJiiiiEEENS1_10collective13CollectiveMmaINS1_34MainloopSm90TmaGmmaWarpSpecializedILi9ENS5_IJNS4_1CILi1EEESB_SB_EEENS1_35KernelTmaWarpSpecializedCooperativeEEENS5_IJNSA_ILi128EEENSA_ILi256EEENSA_ILi64EEEEEEaNS5_IJlSB_lEEEaSJ_NS4_8TiledMMAINS4_8MMA_AtomIJNS4_4SM904GMMA27MMA_64x256x32_S32S8S8_SS_TNEEEENS4_6LayoutINS5_IJNSA_ILi2EEESB_SB_EEENS5_IJSB_NSA_ILi0EEEST_EEEEENS5_IJNS4_10UnderscoreESW_SW_EEEEENS4_13SM90_TMA_LOADENS4_14ComposedLayoutINS4_7SwizzleILi2ELi4ELi3EEENS4_18smem_ptr_flag_bitsILi8EEENSQ_INS5_IJNSA_ILi8EEESH_EEENS5_IJSH_SB_EEEEEEEvNS4_8identityESZ_S19_vS1A_EENS_8epilogue10collective6detail29Sm90TmaWarpSpecializedAdapterINS1D_15DefaultEpilogueIaSJ_SJ_NS1C_6thread17LinearCombinationIaLi1EiiLNS1H_9ScaleType4KindE0ELNS_15FloatRoundStyleE2EaEENS1_15EpilogueDefaultEEEEEvvEEEEvNT_6ParamsE,(.L_x_337 - _ZN7cutlass13device_kernelINS_4gemm6kernel13GemmUniversalIN4cute5tupleIJiiiiEEENS1_10collective13CollectiveMmaINS1_34MainloopSm90TmaGmmaWarpSpecializedILi9ENS5_IJNS4_1CILi1EEESB_SB_EEENS1_35KernelTmaWarpSpecializedCooperativeEEENS5_IJNSA_ILi128EEENSA_ILi256EEENSA_ILi64EEEEEEaNS5_IJlSB_lEEEaSJ_NS4_8TiledMMAINS4_8MMA_AtomIJNS4_4SM904GMMA27MMA_64x256x32_S32S8S8_SS_TNEEEENS4_6LayoutINS5_IJNSA_ILi2EEESB_SB_EEENS5_IJSB_NSA_ILi0EEEST_EEEEENS5_IJNS4_10UnderscoreESW_SW_EEEEENS4_13SM90_TMA_LOADENS4_14ComposedLayoutINS4_7SwizzleILi2ELi4ELi3EEENS4_18smem_ptr_flag_bitsILi8EEENSQ_INS5_IJNSA_ILi8EEESH_EEENS5_IJSH_SB_EEEEEEEvNS4_8identityESZ_S19_vS1A_EENS_8epilogue10collective6detail29Sm90TmaWarpSpecializedAdapterINS1D_15DefaultEpilogueIaSJ_SJ_NS1C_6thread17LinearCombinationIaLi1EiiLNS1H_9ScaleType4KindE0ELNS_15FloatRoundStyleE2EaEENS1_15EpilogueDefaultEEEEEvvEEEEvNT_6ParamsE)
        .other          _ZN7cutlass13device_kernelINS_4gemm6kernel13GemmUniversalIN4cute5tupleIJiiiiEEENS1_10collective13CollectiveMmaINS1_34MainloopSm90TmaGmmaWarpSpecializedILi9ENS5_IJNS4_1CILi1EEESB_SB_EEENS1_35KernelTmaWarpSpecializedCooperativeEEENS5_IJNSA_ILi128EEENSA_ILi256EEENSA_ILi64EEEEEEaNS5_IJlSB_lEEEaSJ_NS4_8TiledMMAINS4_8MMA_AtomIJNS4_4SM904GMMA27MMA_64x256x32_S32S8S8_SS_TNEEEENS4_6LayoutINS5_IJNSA_ILi2EEESB_SB_EEENS5_IJSB_NSA_ILi0EEEST_EEEEENS5_IJNS4_10UnderscoreESW_SW_EEEEENS4_13SM90_TMA_LOADENS4_14ComposedLayoutINS4_7SwizzleILi2ELi4ELi3EEENS4_18smem_ptr_flag_bitsILi8EEENSQ_INS5_IJNSA_ILi8EEESH_EEENS5_IJSH_SB_EEEEEEEvNS4_8identityESZ_S19_vS1A_EENS_8epilogue10collective6detail29Sm90TmaWarpSpecializedAdapterINS1D_15DefaultEpilogueIaSJ_SJ_NS1C_6thread17LinearCombinationIaLi1EiiLNS1H_9ScaleType4KindE0ELNS_15FloatRoundStyleE2EaEENS1_15EpilogueDefaultEEEEEvvEEEEvNT_6ParamsE,@"STO_CUDA_ENTRY STV_DEFAULT"
_ZN7cutlass13device_kernelINS_4gemm6kernel13GemmUniversalIN4cute5tupleIJiiiiEEENS1_10collective13CollectiveMmaINS1_34MainloopSm90TmaGmmaWarpSpecializedILi9ENS5_IJNS4_1CILi1EEESB_SB_EEENS1_35KernelTmaWarpSpecializedCooperativeEEENS5_IJNSA_ILi128EEENSA_ILi256EEENSA_ILi64EEEEEEaNS5_IJlSB_lEEEaSJ_NS4_8TiledMMAINS4_8MMA_AtomIJNS4_4SM904GMMA27MMA_64x256x32_S32S8S8_SS_TNEEEENS4_6LayoutINS5_IJNSA_ILi2EEESB_SB_EEENS5_IJSB_NSA_ILi0EEEST_EEEEENS5_IJNS4_10UnderscoreESW_SW_EEEEENS4_13SM90_TMA_LOADENS4_14ComposedLayoutINS4_7SwizzleILi2ELi4ELi3EEENS4_18smem_ptr_flag_bitsILi8EEENSQ_INS5_IJNSA_ILi8EEESH_EEENS5_IJSH_SB_EEEEEEEvNS4_8identityESZ_S19_vS1A_EENS_8epilogue10collective6detail29Sm90TmaWarpSpecializedAdapterINS1D_15DefaultEpilogueIaSJ_SJ_NS1C_6thread17LinearCombinationIaLi1EiiLNS1H_9ScaleType4KindE0ELNS_15FloatRoundStyleE2EaEENS1_15EpilogueDefaultEEEEEvvEEEEvNT_6ParamsE:
[----:B------:R-:W0:Y:S01]  /*0000*/  LDC R1, c[0x0][0x28] ;  /* 0x00000a00ff017b82 */ /* 0x000e220000000800 */
[----:B------:R-:W1:Y:S01]  /*0010*/  S2R R18, SR_TID.X ;  /* 0x0000000000127919 */ /* 0x000e620000002100 */
[----:B------:R-:W-:Y:S01]  /*0020*/  ELECT P0, URZ, PT ;  /* 0x00000000003f782f */ /* 0x000fe20003800000 */
[----:B------:R-:W-:Y:S01]  /*0030*/  BSSY B0, `(.L_x_0) ;  /* 0x000000f000007945 */ /* 0x000fe20003800000 */
[--C-:B-1----:R-:W-:Y:S02]  /*0040*/  SHF.R.U32.HI R0, RZ, 0x5, R18.reuse ;  /* 0x00000005ff007819 */ /* 0x102fe40000011612 */
[----:B------:R-:W-:-:S03]  /*0050*/  SHF.R.U32.HI R2, RZ, 0x7, R18 ;  /* 0x00000007ff027819 */ /* 0x000fc60000011612 */
[----:B------:R-:W1:Y:S04]  /*0060*/  SHFL.IDX PT, R5, R0, RZ, 0x1f ;  /* 0x00001fff00057589 */ /* 0x000e6800000e0000 */
[----:B------:R2:W3:Y:S01]  /*0070*/  SHFL.IDX PT, R8, R2, RZ, 0x1f ;  /* 0x00001fff02087589 */ /* 0x0004e200000e0000 */
[----:B-1----:R-:W-:-:S13]  /*0080*/  ISETP.NE.OR P0, PT, R5, RZ, !P0 ;  /* 0x000000ff0500720c */ /* 0x002fda0004705670 */
[----:B0-23--:R-:W-:Y:S05]  /*0090*/  @P0 BRA `(.L_x_1) ;  /* 0x0000000000200947 */ /* 0x00dfea0003800000 */
[----:B------:R-:W-:Y:S02]  /*00a0*/  ULDC.64 UR4, c[0x0][0x198] ;  /* 0x0000660000047ab9 */ /* 0x000fe40000000a00 */
[----:B------:R-:W-:Y:S02]  /*00b0*/  UIADD3 UR6, UP0, UR4, 0xf0, URZ ;  /* 0x000000f004067890 */ /* 0x000fe4000ff1e03f */
[----:B------:R-:W-:Y:S02]  /*00c0*/  UIADD3 UR4, UP1, UR4, 0x1f0, URZ ;  /* 0x000001f004047890 */ /* 0x000fe4000ff3e03f */
[----:B------:R-:W-:Y:S02]  /*00d0*/  UIADD3.X UR7, URZ, UR5, URZ, UP0, !UPT ;  /* 0x000000053f077290 */ /* 0x000fe400087fe43f */
[----:B------:R-:W-:-:S07]  /*00e0*/  UIADD3.X UR5, URZ, UR5, URZ, UP1, !UPT ;  /* 0x000000053f057290 */ /* 0x000fce0008ffe43f */
[----:B------:R0:W-:Y:S02]  /*00f0*/  UTMACCTL.PF [UR6] ;  /* 0x00000000060079b9 */ /* 0x0001e40008040000 */
[----:B------:R0:W-:Y:S02]  /*0100*/  UTMACCTL.PF [UR4] ;  /* 0x00000000040079b9 */ /* 0x0001e40008040000 */
[----:B0-----:R-:W-:Y:S01]  /*0110*/  NOP ;  /* 0x0000000000007918 */ /* 0x001fe20000000000 */
.L_x_1:
[----:B------:R-:W-:Y:S05]  /*0120*/  BSYNC B0 ;  /* 0x0000000000007941 */ /* 0x000fea0003800000 */
.L_x_0:
[----:B------:R-:W0:Y:S02]  /*0130*/  SHFL.IDX PT, R2, R0, RZ, 0x1f ;  /* 0x00001fff00027589 */ /* 0x000e2400000e0000 */
[----:B0-----:R-:W-:-:S13]  /*0140*/  ISETP.NE.AND P0, PT, R2, RZ, PT ;  /* 0x000000ff0200720c */ /* 0x001fda0003f05270 */
[----:B------:R-:W-:Y:S05]  /*0150*/  @P0 BRA `(.L_x_2) ;  /* 0x00000000008c0947 */ /* 0x000fea0003800000 */
[----:B------:R-:W-:Y:S01]  /*0160*/  ELECT P0, URZ, PT ;  /* 0x00000000003f782f */ /* 0x000fe20003800000 */
[----:B------:R-:W-:-:S12]  /*0170*/  BSSY B0, `(.L_x_2) ;  /* 0x0000021000007945 */ /* 0x000fd80003800000 */
[----:B------:R-:W-:Y:S05]  /*0180*/  @!P0 BRA `(.L_x_3) ;  /* 0x00000000007c8947 */ /* 0x000fea0003800000 */
[----:B------:R-:W0:Y:S01]  /*0190*/  S2UR UR8, SR_CgaCtaId ;  /* 0x00000000000879c3 */ /* 0x000e220000008800 */
[----:B------:R-:W-:Y:S01]  /*01a0*/  UMOV UR4, 0x400 ;  /* 0x0000040000047882 */ /* 0x000fe20000000000 */
[----:B------:R-:W-:Y:S01]  /*01b0*/  UMOV UR5, 0x1 ;  /* 0x0000000100057882 */ /* 0x000fe20000000000 */
[----:B------:R-:W-:Y:S02]  /*01c0*/  UMOV UR6, 0x100 ;  /* 0x0000010000067882 */ /* 0x000fe40000000000 */
[----:B------:R-:W-:-:S04]  /*01d0*/  UIADD3 UR6, -UR6, 0x100000, URZ ;  /* 0x0010000006067890 */ /* 0x000fc8000fffe13f */
[----:B------:R-:W-:Y:S02]  /*01e0*/  USHF.L.U32 UR7, UR6, 0xb, URZ ;  /* 0x0000000b06077899 */ /* 0x000fe4000800063f */
[----:B------:R-:W-:Y:S02]  /*01f0*/  USHF.L.U32 UR6, UR6, 0x1, URZ ;  /* 0x0000000106067899 */ /* 0x000fe4000800063f */
[----:B0-----:R-:W-:Y:S02]  /*0200*/  ULEA UR8, UR8, UR4, 0x18 ;  /* 0x0000000408087291 */ /* 0x001fe4000f8ec03f */
[----:B------:R-:W-:-:S04]  /*0210*/  UIADD3 UR4, -UR5, 0x100000, URZ ;  /* 0x0010000005047890 */ /* 0x000fc8000fffe13f */
[----:B------:R-:W-:Y:S02]  /*0220*/  USHF.L.U32 UR5, UR4, 0xb, URZ ;  /* 0x0000000b04057899 */ /* 0x000fe4000800063f */
[----:B------:R-:W-:Y:S01]  /*0230*/  USHF.L.U32 UR4, UR4, 0x1, URZ ;  /* 0x0000000104047899 */ /* 0x000fe2000800063f */
[----:B------:R-:W0:Y:S11]  /*0240*/  FENCE.VIEW.ASYNC.S ;  /* 0x00000000000073c6 */ /* 0x000e360000000000 */
[----:B0-----:R0:W1:Y:S01]  /*0250*/  SYNCS.EXCH.64 URZ, [UR8], UR4 ;  /* 0x00000004083f75b2 */ /* 0x0010620008000100 */
[----:B------:R0:W2:Y:S01]  /*0260*/  SYNCS.EXCH.64 URZ, [UR8+0x48], UR6 ;  /* 0x00004806083f75b2 */ /* 0x0000a20008000100 */
[----:B------:R0:W3:Y:S01]  /*0270*/  SYNCS.EXCH.64 URZ, [UR8+0x8], UR4 ;  /* 0x00000804083f75b2 */ /* 0x0000e20008000100 */
[----:B------:R0:W4:Y:S01]  /*0280*/  SYNCS.EXCH.64 URZ, [UR8+0x50], UR6 ;  /* 0x00005006083f75b2 */ /* 0x0001220008000100 */
[----:B------:R0:W0:Y:S01]  /*0290*/  SYNCS.EXCH.64 URZ, [UR8+0x10], UR4 ;  /* 0x00001004083f75b2 */ /* 0x0000220008000100 */
        /* <DEDUP_REMOVED lines=13> */
[----:B------:R-:W-:Y:S01]  /*0370*/  NOP ;  /* 0x0000000000007918 */ /* 0x000fe20000000000 */
.L_x_3:
[----:B0-----:R-:W-:Y:S05]  /*0380*/  BSYNC B0 ;  /* 0x0000000000007941 */ /* 0x001fea0003800000 */
.L_x_2:
[----:B------:R-:W0:Y:S01]  /*0390*/  SHFL.IDX PT, R0, R0, RZ, 0x1f ;  /* 0x00001fff00007589 */ /* 0x000e2200000e0000 */
[----:B------:R-:W-:Y:S01]  /*03a0*/  ELECT P0, URZ, PT ;  /* 0x00000000003f782f */ /* 0x000fe20003800000 */
[----:B------:R-:W5:Y:S01]  /*03b0*/  LDC R2, c[0x0][0x65c] ;  /* 0x00019700ff027b82 */ /* 0x000f620000000800 */
[----:B------:R-:W-:Y:S01]  /*03c0*/  SHF.R.S32.HI R6, RZ, 0x1f, R5 ;  /* 0x0000001fff067819 */ /* 0x000fe20000011405 */
[----:B------:R-:W1:Y:S01]  /*03d0*/  S2R R3, SR_CTAID.Y ;  /* 0x0000000000037919 */ /* 0x000e620000002600 */
[----:B------:R-:W-:Y:S01]  /*03e0*/  UMOV UR4, 0x20 ;  /* 0x0000002000047882 */ /* 0x000fe20000000000 */
[----:B------:R-:W-:Y:S01]  /*03f0*/  ISETP.NE.AND P2, PT, R8, RZ, PT ;  /* 0x000000ff0800720c */ /* 0x000fe20003f45270 */
[----:B------:R-:W-:Y:S01]  /*0400*/  NOP ;  /* 0x0000000000007918 */ /* 0x000fe20000000000 */
[----:B------:R-:W2:Y:S01]  /*0410*/  S2R R4, SR_CTAID.X ;  /* 0x0000000000047919 */ /* 0x000ea20000002500 */
[----:B------:R-:W-:Y:S01]  /*0420*/  LEA.HI R6, R6, R5, RZ, 0x2 ;  /* 0x0000000506067211 */ /* 0x000fe200078f10ff */
[----:B------:R-:W-:Y:S01]  /*0430*/  NOP ;  /* 0x0000000000007918 */ /* 0x000fe20000000000 */
[----:B0-----:R-:W-:-:S02]  /*0440*/  ISETP.NE.OR P0, PT, R0, RZ, !P0 ;  /* 0x000000ff0000720c */ /* 0x001fc40004705670 */
[----:B-----5:R-:W-:-:S04]  /*0450*/  ISETP.NE.AND P3, PT, R2, 0x1, PT ;  /* 0x000000010200780c */ /* 0x020fc80003f65270 */
[----:B------:R-:W-:Y:S02]  /*0460*/  P2R R0, PR, RZ, 0x8 ;  /* 0x00000008ff007803 */ /* 0x000fe40000000000 */
[----:B------:R-:W-:-:S05]  /*0470*/  LOP3.LUT R0, R6, 0xfffffffc, RZ, 0xc0, !PT ;  /* 0xfffffffc06007812 */ /* 0x000fca00078ec0ff */
[----:B------:R-:W-:Y:S01]  /*0480*/  VOTEU.ALL UP0, P0 ;  /* 0x00000000003f7886 */ /* 0x000fe20000000000 */
[----:B------:R-:W-:Y:S01]  /*0490*/  IMAD.IADD R0, R5, 0x1, -R0 ;  /* 0x0000000105007824 */ /* 0x000fe200078e0a00 */
[----:B------:R-:W2:Y:S01]  /*04a0*/  @P3 LDC R17, c[0x0][0x10] ;  /* 0x00000400ff113b82 */ /* 0x000ea20000000800 */
[----:B------:R-:W-:Y:S01]  /*04b0*/  VOTEU.ALL UP1, P0 ;  /* 0x00000000003f7886 */ /* 0x000fe20000020000 */
[----:B-1----:R-:W-:Y:S01]  /*04c0*/  @P3 IMAD.MOV.U32 R6, RZ, RZ, R3 ;  /* 0x000000ffff063224 */ /* 0x002fe200078e0003 */
[----:B------:R-:W-:Y:S01]  /*04d0*/  @!UP0 UMOV UR6, 0x400 ;  /* 0x0000040000068882 */ /* 0x000fe20000000000 */
[----:B------:R-:W-:-:S04]  /*04e0*/  @!UP0 UIADD3 UR4, -UR4, 0x100000, URZ ;  /* 0x0010000004048890 */ /* 0x000fc8000fffe13f */
[----:B------:R-:W-:Y:S02]  /*04f0*/  @!UP0 USHF.L.U32 UR5, UR4, 0xb, URZ ;  /* 0x0000000b04058899 */ /* 0x000fe4000800063f */
[----:B------:R-:W-:Y:S01]  /*0500*/  @!UP0 USHF.L.U32 UR4, UR4, 0x1, URZ ;  /* 0x0000000104048899 */ /* 0x000fe2000800063f */
[----:B------:R-:W-:Y:S02]  /*0510*/  @P3 IMAD.MOV.U32 R7, RZ, RZ, RZ ;  /* 0x000000ffff073224 */ /* 0x000fe400078e00ff */
[----:B------:R-:W-:Y:S01]  /*0520*/  IMAD.MOV.U32 R5, RZ, RZ, RZ ;  /* 0x000000ffff057224 */ /* 0x000fe200078e00ff */
[----:B------:R-:W0:Y:S01]  /*0530*/  @!UP0 S2UR UR7, SR_CgaCtaId ;  /* 0x00000000000789c3 */ /* 0x000e220000008800 */
[----:B------:R-:W-:-:S07]  /*0540*/  @P3 IMAD.MOV.U32 R11, RZ, RZ, RZ ;  /* 0x000000ffff0b3224 */ /* 0x000fce00078e00ff */
[----:B------:R-:W1:Y:S01]  /*0550*/  @!P3 LDC R9, c[0x0][0xc] ;  /* 0x00000300ff09bb82 */ /* 0x000e620000000800 */
[----:B--2---:R-:W-:-:S04]  /*0560*/  @P3 IMAD.WIDE.U32 R16, R4, R17, R6 ;  /* 0x0000001104103225 */ /* 0x004fc800078e0006 */
[----:B------:R-:W-:Y:S01]  /*0570*/  @P3 IMAD.IADD R17, R17, 0x1, R11 ;  /* 0x0000000111113824 */ /* 0x000fe200078e020b */
[----:B0-----:R-:W-:Y:S01]  /*0580*/  @!UP0 ULEA UR6, UR7, UR6, 0x18 ;  /* 0x0000000607068291 */ /* 0x001fe2000f8ec03f */
[----:B------:R-:W-:Y:S01]  /*0590*/  VOTEU.ALL UP0, P0 ;  /* 0x00000000003f7886 */ /* 0x000fe20000000000 */
[----:B------:R-:W-:-:S04]  /*05a0*/  ISETP.NE.AND P0, PT, R0, 0x3, PT ;  /* 0x000000030000780c */ /* 0x000fc80003f05270 */
[----:B------:R-:W-:Y:S01]  /*05b0*/  ISETP.EQ.OR P0, PT, R0, RZ, !P0 ;  /* 0x000000ff0000720c */ /* 0x000fe20004702670 */
[----:B-1----:R-:W-:-:S03]  /*05c0*/  @!P3 IMAD.WIDE.U32 R6, R9, R3, R4 ;  /* 0x000000030906b225 */ /* 0x002fc600078e0004 */
[C---:B------:R-:W-:Y:S01]  /*05d0*/  ISETP.EQ.AND P0, PT, R8.reuse, RZ, P0 ;  /* 0x000000ff0800720c */ /* 0x040fe20000702270 */
[----:B------:R-:W-:Y:S01]  /*05e0*/  VIADD R8, R8, 0xffffffff ;  /* 0xffffffff08087836 */ /* 0x000fe20000000000 */
[----:B------:R-:W0:Y:S02]  /*05f0*/  FENCE.VIEW.ASYNC.S ;  /* 0x00000000000073c6 */ /* 0x000e240000000000 */
[----:B0-----:R0:W3:Y:S01]  /*0600*/  @!UP0 SYNCS.EXCH.64 URZ, [UR6+0xa0], UR4 ;  /* 0x0000a004063f85b2 */ /* 0x0010e20008000100 */
[----:B------:R-:W-:Y:S01]  /*0610*/  @!P3 IMAD.MOV.U32 R16, RZ, RZ, R6 ;  /* 0x000000ffff10b224 */ /* 0x000fe200078e0006 */
[----:B------:R-:W-:Y:S01]  /*0620*/  SEL R19, RZ, 0x1, !P0 ;  /* 0x00000001ff137807 */ /* 0x000fe20004000000 */
[----:B------:R-:W-:Y:S01]  /*0630*/  @!P3 IMAD.MOV.U32 R17, RZ, RZ, R7 ;  /* 0x000000ffff11b224 */ /* 0x000fe200078e0007 */
[----:B------:R-:W-:-:S04]  /*0640*/  ISETP.GE.U32.AND P1, PT, R8, 0x2, PT ;  /* 0x000000020800780c */ /* 0x000fc80003f26070 */
[----:B------:R-:W-:Y:S01]  /*0650*/  SEL R19, R19, 0x2, P1 ;  /* 0x0000000213137807 */ /* 0x000fe20000800000 */
[----:B------:R0:W3:Y:S01]  /*0660*/  @!UP1 SYNCS.EXCH.64 URZ, [UR6+0xa8], UR4 ;  /* 0x0000a804063f95b2 */ /* 0x0000e20008000100 */
[----:B------:R-:W-:Y:S01]  /*0670*/  NOP ;  /* 0x0000000000007918 */ /* 0x000fe20000000000 */
[----:B---34-:R-:W-:Y:S06]  /*0680*/  BAR.SYNC.DEFER_BLOCKING 0x0 ;  /* 0x0000000000007b1d */ /* 0x018fec0000010000 */
[----:B------:R-:W-:Y:S05]  /*0690*/  @!P2 BRA `(.L_x_4) ;  /* 0x0000007c00b4a947 */ /* 0x000fea0003800000 */
[----:B------:R-:W-:-:S13]  /*06a0*/  ISETP.GT.U32.AND P0, PT, R8, 0x1, PT ;  /* 0x000000010800780c */ /* 0x000fda0003f04070 */
[----:B0-----:R-:W-:Y:S05]  /*06b0*/  @P0 EXIT ;  /* 0x000000000000094d */ /* 0x001fea0003800000 */
[----:B------:R-:W-:Y:S01]  /*06c0*/  ULDC.64 UR4, c[0x0][0x650] ;  /* 0x0001940000047ab9 */ /* 0x000fe20000000a00 */
[----:B------:R-:W-:Y:S01]  /*06d0*/  PRMT R0, RZ, 0x7610, R0 ;  /* 0x00007610ff007816 */ /* 0x000fe20000000000 */
[----:B------:R-:W-:Y:S01]  /*06e0*/  IMAD.MOV.U32 R152, RZ, RZ, -0x1 ;  /* 0xffffffffff987424 */ /* 0x000fe200078e00ff */
[----:B------:R-:W-:Y:S01]  /*06f0*/  ISETP.GE.U32.AND P0, PT, R16, UR4, PT ;  /* 0x0000000410007c0c */ /* 0x000fe2000bf06070 */
[----:B------:R-:W-:Y:S02]  /*0700*/  IMAD.MOV.U32 R23, RZ, RZ, -0x1 ;  /* 0xffffffffff177424 */ /* 0x000fe400078e00ff */
[----:B------:R-:W-:Y:S01]  /*0710*/  IMAD.MOV.U32 R22, RZ, RZ, -0x1 ;  /* 0xffffffffff167424 */ /* 0x000fe200078e00ff */
[----:B------:R-:W-:-:S13]  /*0720*/  ISETP.GE.U32.AND.EX P0, PT, R17, UR5, PT, P0 ;  /* 0x0000000511007c0c */ /* 0x000fda000bf06100 */
[----:B------:R-:W-:Y:S05]  /*0730*/  @P0 BRA `(.L_x_5) ;  /* 0x0000000400580947 */ /* 0x000fea0003800000 */
[----:B------:R-:W0:Y:S01]  /*0740*/  LDC.64 R14, c[0x0][0x628] ;  /* 0x00018a00ff0e7b82 */ /* 0x000e220000000a00 */
[----:B------:R-:W-:Y:S02]  /*0750*/  IMAD.MOV.U32 R6, RZ, RZ, R16 ;  /* 0x000000ffff067224 */ /* 0x000fe400078e0010 */
[----:B------:R-:W-:-:S05]  /*0760*/  IMAD.MOV.U32 R7, RZ, RZ, R17 ;  /* 0x000000ffff077224 */ /* 0x000fca00078e0011 */
[----:B------:R-:W1:Y:S08]  /*0770*/  LDC R0, c[0x0][0x630] ;  /* 0x00018c00ff007b82 */ /* 0x000e700000000800 */
[----:B------:R-:W2:Y:S01]  /*0780*/  LDC.64 R20, c[0x0][0x620] ;  /* 0x00018800ff147b82 */ /* 0x000ea20000000a00 */
[----:B0-----:R-:W-:-:S04]  /*0790*/  ISETP.NE.U32.AND P0, PT, R14, RZ, PT ;  /* 0x000000ff0e00720c */ /* 0x001fc80003f05070 */
[----:B------:R-:W-:-:S13]  /*07a0*/  ISETP.NE.AND.EX P0, PT, R15, RZ, PT, P0 ;  /* 0x000000ff0f00720c */ /* 0x000fda0003f05300 */
[----:B-12---:R-:W-:Y:S05]  /*07b0*/  @!P0 BRA `(.L_x_6) ;  /* 0x0000000000288947 */ /* 0x006fea0003800000 */
[----:B------:R-:W0:Y:S02]  /*07c0*/  LDC R11, c[0x0][0x634] ;  /* 0x00018d00ff0b7b82 */ /* 0x000e240000000800 */
[----:B0-----:R-:W-:-:S05]  /*07d0*/  IADD3 R11, P0, R16, R11, RZ ;  /* 0x0000000b100b7210 */ /* 0x001fca0007f1e0ff */
[----:B------:R-:W-:-:S04]  /*07e0*/  IMAD.X R13, RZ, RZ, R17, P0 ;  /* 0x000000ffff0d7224 */ /* 0x000fc800000e0611 */
[----:B------:R-:W-:-:S04]  /*07f0*/  IMAD.WIDE.U32 R6, R13, R14, RZ ;  /* 0x0000000e0d067225 */ /* 0x000fc800078e00ff */
[----:B------:R-:W-:-:S04]  /*0800*/  IMAD.WIDE.U32 R8, P0, R11, R15, R6 ;  /* 0x0000000f0b087225 */ /* 0x000fc80007800006 */
[----:B------:R-:W-:-:S04]  /*0810*/  IMAD.WIDE.U32 R6, R11, R14, RZ ;  /* 0x0000000e0b067225 */ /* 0x000fc800078e00ff */
[----:B------:R-:W-:Y:S01]  /*0820*/  IMAD.X R11, RZ, RZ, RZ, P0 ;  /* 0x000000ffff0b7224 */ /* 0x000fe200000e06ff */
[----:B------:R-:W-:Y:S01]  /*0830*/  IADD3 RZ, P0, R7, R8, RZ ;  /* 0x0000000807ff7210 */ /* 0x000fe20007f1e0ff */
[----:B------:R-:W-:-:S04]  /*0840*/  IMAD.MOV.U32 R10, RZ, RZ, R9 ;  /* 0x000000ffff0a7224 */ /* 0x000fc800078e0009 */
[----:B------:R-:W-:-:S08]  /*0850*/  IMAD.WIDE.U32.X R6, R13, R15, R10, P0 ;  /* 0x0000000f0d067225 */ /* 0x000fd000000e040a */
.L_x_6:
[-CC-:B------:R-:W-:Y:S01]  /*0860*/  SHF.R.U64 R25, R6, R0.reuse, R7.reuse ;  /* 0x0000000006197219 */ /* 0x180fe20000001207 */
[----:B------:R-:W0:Y:S01]  /*0870*/  LDC R10, c[0x0][0x618] ;  /* 0x00018600ff0a7b82 */ /* 0x000e220000000800 */
[----:B------:R-:W-:Y:S01]  /*0880*/  SHF.R.U32.HI R5, RZ, R0, R7 ;  /* 0x00000000ff057219 */ /* 0x000fe20000011607 */
[----:B------:R-:W-:Y:S01]  /*0890*/  ULDC UR4, c[0x0][0x150] ;  /* 0x0000540000047ab9 */ /* 0x000fe20000000800 */
[----:B------:R-:W-:Y:S02]  /*08a0*/  IADD3 R9, P0, RZ, -R25, RZ ;  /* 0x80000019ff097210 */ /* 0x000fe40007f1e0ff */
[----:B------:R-:W-:-:S03]  /*08b0*/  I2FP.F32.U32 R0, R4 ;  /* 0x0000000400007245 */ /* 0x000fc60000201000 */
[----:B------:R-:W1:Y:S01]  /*08c0*/  LDC.64 R26, c[0x0][0x640] ;  /* 0x00019000ff1a7b82 */ /* 0x000e620000000a00 */
[----:B------:R-:W-:Y:S02]  /*08d0*/  IMAD.X R11, RZ, RZ, ~R5, P0 ;  /* 0x000000ffff0b7224 */ /* 0x000fe400000e0e05 */
[----:B------:R-:W-:Y:S01]  /*08e0*/  FMUL R0, R0, UR4 ;  /* 0x0000000400007c20 */ /* 0x000fe20008400000 */
[----:B------:R-:W-:Y:S01]  /*08f0*/  IMAD.WIDE.U32 R6, R9, R20, R16 ;  /* 0x0000001409067225 */ /* 0x000fe200078e0010 */
[----:B------:R-:W-:-:S03]  /*0900*/  ULDC UR4, c[0x0][0x154] ;  /* 0x0000550000047ab9 */ /* 0x000fc60000000800 */
[----:B------:R-:W-:Y:S01]  /*0910*/  IMAD R8, R11, R20, RZ ;  /* 0x000000140b087224 */ /* 0x000fe200078e02ff */
[----:B------:R-:W2:Y:S01]  /*0920*/  LDC R5, c[0x0][0x144] ;  /* 0x00005100ff057b82 */ /* 0x000ea20000000800 */
[----:B------:R-:W3:Y:S02]  /*0930*/  F2I.U32.TRUNC.NTZ R0, R0 ;  /* 0x0000000000007305 */ /* 0x000ee4000020f000 */
[----:B------:R-:W-:-:S04]  /*0940*/  IMAD R9, R9, R21, R8 ;  /* 0x0000001509097224 */ /* 0x000fc800078e0208 */
[----:B------:R-:W-:Y:S01]  /*0950*/  IMAD.IADD R7, R7, 0x1, R9 ;  /* 0x0000000107077824 */ /* 0x000fe200078e0209 */
[----:B------:R-:W4:Y:S01]  /*0960*/  LDC R12, c[0x0][0x608] ;  /* 0x00018200ff0c7b82 */ /* 0x000f220000000800 */
[----:B------:R-:W-:-:S03]  /*0970*/  IMAD.MOV.U32 R9, RZ, RZ, -0x1 ;  /* 0xffffffffff097424 */ /* 0x000fc600078e00ff */
[-CC-:B0-----:R-:W-:Y:S02]  /*0980*/  SHF.R.U64 R20, R6, R10.reuse, R7.reuse ;  /* 0x0000000a06147219 */ /* 0x181fe40000001207 */
[----:B------:R-:W-:Y:S02]  /*0990*/  I2FP.F32.U32 R6, R3 ;  /* 0x0000000300067245 */ /* 0x000fe40000201000 */
[----:B------:R-:W0:Y:S01]  /*09a0*/  LDC R24, c[0x0][0x658] ;  /* 0x00019600ff187b82 */ /* 0x000e220000000800 */
[----:B-1----:R-:W-:Y:S01]  /*09b0*/  ISETP.NE.U32.AND P0, PT, R26, RZ, PT ;  /* 0x000000ff1a00720c */ /* 0x002fe20003f05070 */
[----:B---3--:R-:W-:Y:S01]  /*09c0*/  IMAD.MOV R8, RZ, RZ, -R0 ;  /* 0x000000ffff087224 */ /* 0x008fe200078e0a00 */
[----:B------:R-:W-:Y:S01]  /*09d0*/  SHF.R.U32.HI R7, RZ, R10, R7 ;  /* 0x0000000aff077219 */ /* 0x000fe20000011607 */
[----:B------:R-:W-:Y:S01]  /*09e0*/  FMUL R6, R6, UR4 ;  /* 0x0000000406067c20 */ /* 0x000fe20008400000 */
[----:B------:R-:W-:-:S03]  /*09f0*/  ISETP.NE.AND.EX P0, PT, R27, RZ, PT, P0 ;  /* 0x000000ff1b00720c */ /* 0x000fc60003f05300 */
[----:B------:R-:W1:Y:S01]  /*0a00*/  LDC R14, c[0x0][0x148] ;  /* 0x00005200ff0e7b82 */ /* 0x000e620000000800 */
[----:B--2---:R-:W-:-:S07]  /*0a10*/  IMAD R0, R5, R8, R4 ;  /* 0x0000000805007224 */ /* 0x004fce00078e0204 */
[----:B------:R-:W2:Y:S01]  /*0a20*/  LDC R22, c[0x0][0x600] ;  /* 0x00018000ff167b82 */ /* 0x000ea20000000800 */
[-CC-:B----4-:R-:W-:Y:S02]  /*0a30*/  SHF.R.U64 R28, R20, R12.reuse, R7.reuse ;  /* 0x0000000c141c7219 */ /* 0x190fe40000001207 */
[----:B------:R-:W-:Y:S01]  /*0a40*/  SHF.R.U32.HI R5, RZ, R12, R7 ;  /* 0x0000000cff057219 */ /* 0x000fe20000011607 */
[----:B------:R-:W-:Y:S01]  /*0a50*/  IMAD.MOV.U32 R7, RZ, RZ, 0x1 ;  /* 0x00000001ff077424 */ /* 0x000fe200078e00ff */
[----:B------:R3:W4:Y:S03]  /*0a60*/  F2I.U32.TRUNC.NTZ R12, R6 ;  /* 0x00000006000c7305 */ /* 0x000726000020f000 */
[----:B------:R-:W1:Y:S01]  /*0a70*/  LDC R15, c[0x0][0x648] ;  /* 0x00019200ff0f7b82 */ /* 0x000e620000000800 */
[-C--:B0-----:R-:W-:Y:S02]  /*0a80*/  SHF.L.U32 R4, R9, R24.reuse, RZ ;  /* 0x0000001809047219 */ /* 0x081fe400000006ff */
[----:B------:R-:W-:-:S02]  /*0a90*/  SHF.R.U64 R30, R28, R24, R5 ;  /* 0x000000181c1e7219 */ /* 0x000fc40000001205 */
[----:B------:R-:W-:Y:S02]  /*0aa0*/  LOP3.LUT R11, RZ, R4, RZ, 0x33, !PT ;  /* 0x00000004ff0b7212 */ /* 0x000fe400078e33ff */
[-C--:B------:R-:W-:Y:S01]  /*0ab0*/  SHF.R.U32.HI R5, RZ, R24.reuse, R5 ;  /* 0x00000018ff057219 */ /* 0x080fe20000011605 */
[----:B------:R-:W0:Y:S01]  /*0ac0*/  LDC R21, c[0x0][0x638] ;  /* 0x00018e00ff157b82 */ /* 0x000e220000000800 */
[----:B------:R-:W-:Y:S01]  /*0ad0*/  SHF.L.U32 R10, R7, R24, RZ ;  /* 0x00000018070a7219 */ /* 0x000fe200000006ff */
[----:B------:R-:W-:-:S06]  /*0ae0*/  IMAD.MOV.U32 R4, RZ, RZ, R30 ;  /* 0x000000ffff047224 */ /* 0x000fcc00078e001e */
[----:B------:R-:W0:Y:S01]  /*0af0*/  LDC R152, c[0x0][0x610] ;  /* 0x00018400ff987b82 */ /* 0x000e220000000800 */
[----:B---34-:R-:W-:Y:S05]  /*0b00*/  @!P0 BRA `(.L_x_7) ;  /* 0x0000000000288947 */ /* 0x018fea0003800000 */
[----:B------:R-:W3:Y:S02]  /*0b10*/  LDC R9, c[0x0][0x64c] ;  /* 0x00019300ff097b82 */ /* 0x000ee40000000800 */
[----:B---3--:R-:W-:-:S05]  /*0b20*/  IADD3 R9, P0, R30, R9, RZ ;  /* 0x000000091e097210 */ /* 0x008fca0007f1e0ff */
        /* <DEDUP_REMOVED lines=8> */
.L_x_7:
[----:B-1----:R-:W-:Y:S01]  /*0bb0*/  SHF.R.U64 R4, R4, R15, R5 ;  /* 0x0000000f04047219 */ /* 0x002fe20000001205 */
[----:B--2---:R-:W-:Y:S01]  /*0bc0*/  VIADD R5, R22, 0xffffffff ;  /* 0xffffffff16057836 */ /* 0x004fe20000000000 */
[----:B------:R-:W-:Y:S01]  /*0bd0*/  LOP3.LUT R11, R28, R11, RZ, 0xc0, !PT ;  /* 0x0000000b1c0b7212 */ /* 0x000fe200078ec0ff */
[----:B------:R-:W-:Y:S02]  /*0be0*/  IMAD.MOV R12, RZ, RZ, -R12 ;  /* 0x000000ffff0c7224 */ /* 0x000fe400078e0a0c */
[----:B------:R-:W-:Y:S01]  /*0bf0*/  IMAD.MOV R6, RZ, RZ, -R4 ;  /* 0x000000ffff067224 */ /* 0x000fe200078e0a04 */
[----:B------:R-:W-:Y:S01]  /*0c00*/  LOP3.LUT R5, R20, R5, RZ, 0xc0, !PT ;  /* 0x0000000514057212 */ /* 0x000fe200078ec0ff */
[----:B------:R-:W-:Y:S02]  /*0c10*/  @P3 IMAD R0, R14, R12, R3 ;  /* 0x0000000c0e003224 */ /* 0x000fe400078e0203 */
[----:B------:R-:W-:Y:S02]  /*0c20*/  IMAD R11, R10, R4, R11 ;  /* 0x000000040a0b7224 */ /* 0x000fe400078e020b */
[----:B0-----:R-:W-:-:S02]  /*0c30*/  IMAD R3, R6, R21, R30 ;  /* 0x0000001506037224 */ /* 0x001fc400078e021e */
[----:B------:R-:W-:Y:S02]  /*0c40*/  IMAD R152, R11, R152, R0 ;  /* 0x000000980b987224 */ /* 0x000fe400078e0200 */
[----:B------:R-:W-:Y:S02]  /*0c50*/  IMAD R3, R3, R22, R5 ;  /* 0x0000001603037224 */ /* 0x000fe400078e0205 */
[----:B------:R-:W-:Y:S02]  /*0c60*/  IMAD.MOV.U32 R0, RZ, RZ, 0x1 ;  /* 0x00000001ff007424 */ /* 0x000fe400078e00ff */
[----:B------:R-:W-:Y:S01]  /*0c70*/  IMAD.MOV.U32 R22, RZ, RZ, R25 ;  /* 0x000000ffff167224 */ /* 0x000fe200078e0019 */
[----:B------:R-:W-:Y:S02]  /*0c80*/  SEL R23, R3, R152, !P3 ;  /* 0x0000009803177207 */ /* 0x000fe40005800000 */
[----:B------:R-:W-:-:S07]  /*0c90*/  SEL R152, R152, R3, !P3 ;  /* 0x0000000398987207 */ /* 0x000fce0005800000 */
.L_x_5:
[----:B------:R-:W-:-:S08]  /*0ca0*/  NOP ;  /* 0x0000000000007918 */ /* 0x000fd00000000000 */
[----:B------:R-:W0:Y:S02]  /*0cb0*/  USETMAXREG.TRY_ALLOC.CTAPOOL UP0, 0xe8 ;  /* 0x000000e8000079c8 */ /* 0x000e240008000600 */
[----:B0-----:R-:W-:-:S13]  /*0cc0*/  PLOP3.LUT P0, PT, PT, PT, UP0, 0x80, 0x0 ;  /* 0x000000000000781c */ /* 0x001fda0003f0f008 */
[----:B------:R-:W-:Y:S05]  /*0cd0*/  @!P0 BRA `(.L_x_5) ;  /* 0xfffffffc00f08947 */ /* 0x000fea000383ffff */
[----:B------:R-:W-:Y:S01]  /*0ce0*/  ULDC.64 UR4, c[0x0][0x598] ;  /* 0x0001660000047ab9 */ /* 0x000fe20000000a00 */
[----:B------:R-:W-:Y:S01]  /*0cf0*/  ULDC.64 UR36, c[0x0][0x208] ;  /* 0x0000820000247ab9 */ /* 0x000fe20000000a00 */
[----:B------:R-:W-:-:S04]  /*0d00*/  ISETP.NE.U32.AND P0, PT, RZ, UR4, PT ;  /* 0x00000004ff007c0c */ /* 0x000fc8000bf05070 */
[----:B------:R-:W-:-:S13]  /*0d10*/  ISETP.NE.AND.EX P0, PT, RZ, UR5, PT, P0 ;  /* 0x00000005ff007c0c */ /* 0x000fda000bf05300 */
[----:B------:R-:W-:Y:S05]  /*0d20*/  @!P0 BRA `(.L_x_8) ;  /* 0x00000000001c8947 */ /* 0x000fea0003800000 */
[----:B------:R-:W0:Y:S02]  /*0d30*/  LDC.64 R4, c[0x0][0x598] ;  /* 0x00016600ff047b82 */ /* 0x000e240000000a00 */
[----:B0-----:R-:W2:Y:S02]  /*0d40*/  LDG.E.64 R4, desc[UR36][R4.64] ;  /* 0x0000002404047981 */ /* 0x001ea4000c1e1b00 */
[----:B--2---:R-:W-:-:S04]  /*0d50*/  ISETP.NE.U32.AND P0, PT, R4, RZ, PT ;  /* 0x000000ff0400720c */ /* 0x004fc80003f05070 */
[----:B------:R-:W-:-:S13]  /*0d60*/  ISETP.NE.AND.EX P0, PT, R5, RZ, PT, P0 ;  /* 0x000000ff0500720c */ /* 0x000fda0003f05300 */
[----:B------:R-:W-:Y:S05]  /*0d70*/  @!P0 BRA `(.L_x_8) ;  /* 0x0000000000088947 */ /* 0x000fea0003800000 */
[----:B------:R0:W5:Y:S01]  /*0d80*/  LD.E R153, desc[UR36][R4.64] ;  /* 0x0000002404997980 */ /* 0x000162000c101900 */
[----:B------:R-:W-:Y:S05]  /*0d90*/  BRA `(.L_x_9) ;  /* 0x0000000000247947 */ /* 0x000fea0003800000 */
.L_x_8:
[----:B------:R-:W-:Y:S02]  /*0da0*/  ULDC.64 UR4, c[0x0][0x588] ;  /* 0x0001620000047ab9 */ /* 0x000fe40000000a00 */
[----:B------:R-:W-:-:S04]  /*0db0*/  ISETP.NE.U32.AND P0, PT, RZ, UR4, PT ;  /* 0x00000004ff007c0c */ /* 0x000fc8000bf05070 */
[----:B------:R-:W-:-:S13]  /*0dc0*/  ISETP.NE.AND.EX P0, PT, RZ, UR5, PT, P0 ;  /* 0x00000005ff007c0c */ /* 0x000fda000bf05300 */
[----:B------:R-:W-:Y:S05]  /*0dd0*/  @!P0 BRA `(.L_x_10) ;  /* 0x00000000000c8947 */ /* 0x000fea0003800000 */
[----:B------:R-:W0:Y:S02]  /*0de0*/  LDC.64 R4, c[0x0][0x588] ;  /* 0x00016200ff047b82 */ /* 0x000e240000000a00 */
[----:B0-----:R1:W5:Y:S01]  /*0df0*/  LDG.E R153, desc[UR36][R4.64] ;  /* 0x0000002404997981 */ /* 0x001362000c1e1900 */
[----:B------:R-:W-:Y:S05]  /*0e00*/  BRA `(.L_x_9) ;  /* 0x0000000000087947 */ /* 0x000fea0003800000 */
.L_x_10:
[----:B------:R-:W-:Y:S02]  /*0e10*/  ULDC UR4, c[0x0][0x580] ;  /* 0x0001600000047ab9 */ /* 0x000fe40000000800 */
[----:B------:R-:W-:-:S07]  /*0e20*/  IMAD.U32 R153, RZ, RZ, UR4 ;  /* 0x00000004ff997e24 */ /* 0x000fce000f8e00ff */
.L_x_9:
[----:B------:R-:W-:Y:S02]  /*0e30*/  ULDC.64 UR4, c[0x0][0x5a0] ;  /* 0x0001680000047ab9 */ /* 0x000fe40000000a00 */
[----:B------:R-:W-:-:S04]  /*0e40*/  ISETP.NE.U32.AND P0, PT, RZ, UR4, PT ;  /* 0x00000004ff007c0c */ /* 0x000fc8000bf05070 */
[----:B------:R-:W-:-:S13]  /*0e50*/  ISETP.NE.AND.EX P0, PT, RZ, UR5, PT, P0 ;  /* 0x00000005ff007c0c */ /* 0x000fda000bf05300 */
[----:B------:R-:W-:Y:S05]  /*0e60*/  @!P0 BRA `(.L_x_11) ;  /* 0x00000000001c8947 */ /* 0x000fea0003800000 */
[----:B01----:R-:W0:Y:S02]  /*0e70*/  LDC.64 R4, c[0x0][0x5a0] ;  /* 0x00016800ff047b82 */ /* 0x003e240000000a00 */
[----:B0-----:R-:W2:Y:S02]  /*0e80*/  LDG.E.64 R4, desc[UR36][R4.64] ;  /* 0x0000002404047981 */ /* 0x001ea4000c1e1b00 */
[----:B--2---:R-:W-:-:S04]  /*0e90*/  ISETP.NE.U32.AND P0, PT, R4, RZ, PT ;  /* 0x000000ff0400720c */ /* 0x004fc80003f05070 */
[----:B------:R-:W-:-:S13]  /*0ea0*/  ISETP.NE.AND.EX P0, PT, R5, RZ, PT, P0 ;  /* 0x000000ff0500720c */ /* 0x000fda0003f05300 */
[----:B------:R-:W-:Y:S05]  /*0eb0*/  @!P0 BRA `(.L_x_11) ;  /* 0x0000000000088947 */ /* 0x000fea0003800000 */
[----:B------:R0:W5:Y:S01]  /*0ec0*/  LD.E R154, desc[UR36][R4.64] ;  /* 0x00000024049a7980 */ /* 0x000162000c101900 */
[----:B------:R-:W-:Y:S05]  /*0ed0*/  BRA `(.L_x_12) ;  /* 0x0000000000247947 */ /* 0x000fea0003800000 */
.L_x_11:
[----:B------:R-:W-:Y:S02]  /*0ee0*/  ULDC.64 UR4, c[0x0][0x590] ;  /* 0x0001640000047ab9 */ /* 0x000fe40000000a00 */
[----:B------:R-:W-:-:S04]  /*0ef0*/  ISETP.NE.U32.AND P0, PT, RZ, UR4, PT ;  /* 0x00000004ff007c0c */ /* 0x000fc8000bf05070 */
[----:B------:R-:W-:-:S13]  /*0f00*/  ISETP.NE.AND.EX P0, PT, RZ, UR5, PT, P0 ;  /* 0x00000005ff007c0c */ /* 0x000fda000bf05300 */
[----:B------:R-:W-:Y:S05]  /*0f10*/  @!P0 BRA `(.L_x_13) ;  /* 0x00000000000c8947 */ /* 0x000fea0003800000 */
[----:B------:R-:W2:Y:S02]  /*0f20*/  LDC.64 R154, c[0x0][0x590] ;  /* 0x00016400ff9a7b82 */ /* 0x000ea40000000a00 */
[----:B--2---:R2:W5:Y:S01]  /*0f30*/  LDG.E R154, desc[UR36][R154.64] ;  /* 0x000000249a9a7981 */ /* 0x004562000c1e1900 */
[----:B------:R-:W-:Y:S05]  /*0f40*/  BRA `(.L_x_12) ;  /* 0x0000000000087947 */ /* 0x000fea0003800000 */
.L_x_13:
[----:B------:R-:W-:Y:S02]  /*0f50*/  ULDC UR4, c[0x0][0x584] ;  /* 0x0001610000047ab9 */ /* 0x000fe40000000800 */
[----:B------:R-:W-:-:S07]  /*0f60*/  IMAD.U32 R154, RZ, RZ, UR4 ;  /* 0x00000004ff9a7e24 */ /* 0x000fce000f8e00ff */
.L_x_12:
[----:B------:R-:W-:-:S13]  /*0f70*/  LOP3.LUT P0, RZ, R0, 0xff, RZ, 0xc0, !PT ;  /* 0x000000ff00ff7812 */ /* 0x000fda000780c0ff */
[----:B------:R-:W-:Y:S05]  /*0f80*/  @!P0 EXIT ;  /* 0x000000000000894d */ /* 0x000fea0003800000 */
[----:B------:R-:W-:Y:S01]  /*0f90*/  ULDC UR4, c[0x0][0x28c] ;  /* 0x0000a30000047ab9 */ /* 0x000fe20000000800 */
[----:B------:R-:W-:Y:S01]  /*0fa0*/  UMOV UR38, URZ ;  /* 0x0000003f00267c82 */ /* 0x000fe20008000000 */
[----:B------:R-:W-:Y:S01]  /*0fb0*/  UIADD3 UR4, UR4, 0x3f, URZ ;  /* 0x0000003f04047890 */ /* 0x000fe2000fffe03f */
[----:B------:R-:W-:-:S03]  /*0fc0*/  UMOV UR39, URZ ;  /* 0x0000003f00277c82 */ /* 0x000fc60008000000 */
[----:B------:R-:W-:-:S04]  /*0fd0*/  USHF.R.S32.HI UR5, URZ, 0x1f, UR4 ;  /* 0x0000001f3f057899 */ /* 0x000fc80008011404 */
[----:B------:R-:W-:-:S04]  /*0fe0*/  ULEA.HI UR5, UR5, UR4, URZ, 0x6 ;  /* 0x0000000405057291 */ /* 0x000fc8000f8f303f */
[----:B------:R-:W-:-:S12]  /*0ff0*/  USHF.R.S32.HI UR40, URZ, 0x6, UR5 ;  /* 0x000000063f287899 */ /* 0x000fd80008011405 */
.L_x_291:
[----:B------:R-:W-:Y:S01]  /*1000*/  LOP3.LUT R0, R18, 0x80, RZ, 0xc0, !PT ;  /* 0x0000008012007812 */ /* 0x000fe200078ec0ff */
[----:B---3--:R-:W3:Y:S01]  /*1010*/  S2UR UR7, SR_CgaCtaId ;  /* 0x00000000000779c3 */ /* 0x008ee20000008800 */
[----:B------:R-:W-:Y:S02]  /*1020*/  UMOV UR6, 0x400 ;  /* 0x0000040000067882 */ /* 0x000fe40000000000 */
[----:B------:R-:W-:-:S06]  /*1030*/  SHF.R.U32.HI R0, RZ, 0x7, R0 ;  /* 0x00000007ff007819 */ /* 0x000fcc0000011600 */
[----:B----4-:R-:W4:Y:S01]  /*1040*/  SHFL.IDX PT, R0, R0, RZ, 0x1f ;  /* 0x00001fff00007589 */ /* 0x010f2200000e0000 */
[----:B---3--:R-:W-:Y:S01]  /*1050*/  ULEA UR6, UR7, UR6, 0x18 ;  /* 0x0000000607067291 */ /* 0x008fe2000f8ec03f */
[----:B----4-:R-:W-:-:S13]  /*1060*/  R2UR UR4, R0 ;  /* 0x00000000000472ca */ /* 0x010fda00000e0000 */
[----:B------:R-:W-:-:S04]  /*1070*/  ULEA.HI UR5, UR4, UR4, URZ, 0x1 ;  /* 0x0000000404057291 */ /* 0x000fc8000f8f083f */
[----:B------:R-:W-:-:S04]  /*1080*/  ULOP3.LUT UR5, UR5, 0xffffe, URZ, 0xc0, !UPT ;  /* 0x000ffffe05057892 */ /* 0x000fc8000f8ec03f */
[----:B------:R-:W-:-:S03]  /*1090*/  UIADD3 UR5, UR4, -UR5, URZ ;  /* 0x8000000504057290 */ /* 0x000fc6000fffe03f */
[----:B------:R-:W-:Y:S01]  /*10a0*/  ULDC UR4, c[0x0][0x28c] ;  /* 0x0000a30000047ab9 */ /* 0x000fe20000000800 */
[----:B------:R-:W-:Y:S01]  /*10b0*/  ULEA UR5, UR5, UR6, 0xc ;  /* 0x0000000605057291 */ /* 0x000fe2000f8e603f */
[----:B------:R-:W-:-:S03]  /*10c0*/  ISETP.LT.AND P0, PT, RZ, UR4, PT ;  /* 0x00000004ff007c0c */ /* 0x000fc6000bf01270 */
[----:B------:R-:W-:-:S04]  /*10d0*/  UIADD3 UR5, UR5, 0x180, URZ ;  /* 0x0000018005057890 */ /* 0x000fc8000fffe03f */
[----:B------:R-:W-:-:S04]  /*10e0*/  USHF.R.U32.HI UR5, URZ, 0x4, UR5 ;  /* 0x000000043f057899 */ /* 0x000fc80008011605 */
[----:B------:R-:W-:Y:S02]  /*10f0*/  ULOP3.LUT UR41, UR5, 0x3fff, URZ, 0xc0, !UPT ;  /* 0x00003fff05297892 */ /* 0x000fe4000f8ec03f */
[----:B------:R-:W-:Y:S10]  /*1100*/  @P0 BRA `(.L_x_14) ;  /* 0x0000000000400947 */ /* 0x000ff40003800000 */
[----:B------:R-:W-:Y:S01]  /*1110*/  MOV R0, 0x0 ;  /* 0x0000000000007802 */ /* 0x000fe20000000f00 */
[----:B------:R-:W-:Y:S01]  /*1120*/  ULDC.64 UR4, c[0x4][0x68] ;  /* 0x01001a0000047ab9 */ /* 0x000fe20000000a00 */
[----:B------:R-:W-:Y:S01]  /*1130*/  ULDC.64 UR6, c[0x4][0x8] ;  /* 0x0100020000067ab9 */ /* 0x000fe20000000a00 */
[----:B01----:R-:W-:Y:S01]  /*1140*/  IMAD.U32 R4, RZ, RZ, UR4 ;  /* 0x00000004ff047e24 */ /* 0x003fe2000f8e00ff */
[----:B------:R0:W1:Y:S01]  /*1150*/  LDC.64 R14, c[0x4][R0] ;  /* 0x01000000000e7b82 */ /* 0x0000620000000a00 */
[----:B------:R-:W-:Y:S01]  /*1160*/  IMAD.U32 R5, RZ, RZ, UR5 ;  /* 0x00000005ff057e24 */ /* 0x000fe2000f8e00ff */
[----:B------:R-:W-:Y:S01]  /*1170*/  ULDC.64 UR4, c[0x4][0x70] ;  /* 0x01001c0000047ab9 */ /* 0x000fe20000000a00 */
[----:B------:R-:W-:Y:S02]  /*1180*/  IMAD.U32 R10, RZ, RZ, UR6 ;  /* 0x00000006ff0a7e24 */ /* 0x000fe4000f8e00ff */
[----:B------:R-:W-:Y:S02]  /*1190*/  IMAD.U32 R6, RZ, RZ, UR4 ;  /* 0x00000004ff067e24 */ /* 0x000fe4000f8e00ff */
[----:B------:R-:W-:-:S02]  /*11a0*/  IMAD.U32 R7, RZ, RZ, UR5 ;  /* 0x00000005ff077e24 */ /* 0x000fc4000f8e00ff */
[----:B------:R-:W-:Y:S02]  /*11b0*/  IMAD.U32 R11, RZ, RZ, UR7 ;  /* 0x00000007ff0b7e24 */ /* 0x000fe4000f8e00ff */
[----:B------:R-:W-:Y:S02]  /*11c0*/  IMAD.MOV.U32 R8, RZ, RZ, 0x1e1 ;  /* 0x000001e1ff087424 */ /* 0x000fe400078e00ff */
[----:B------:R-:W-:Y:S02]  /*11d0*/  IMAD.MOV.U32 R12, RZ, RZ, 0x1 ;  /* 0x00000001ff0c7424 */ /* 0x000fe400078e00ff */
[----:B0-----:R-:W-:-:S07]  /*11e0*/  IMAD.MOV.U32 R13, RZ, RZ, RZ ;  /* 0x000000ffff0d7224 */ /* 0x001fce00078e00ff */
[----:B------:R-:W-:-:S07]  /*11f0*/  LEPC R20, `(.L_x_14) ;  /* 0x000000001014794e */ /* 0x000fce0000000000 */
[----:B-12--5:R-:W-:Y:S05]  /*1200*/  CALL.ABS.NOINC R14 ;  /* 0x000000000e007343 */ /* 0x026fea0003c00000 */
.L_x_14:
[----:B------:R-:W-:-:S04]  /*1210*/  LOP3.LUT R0, R19, 0x1, RZ, 0xfc, !PT ;  /* 0x0000000113007812 */ /* 0x000fc800078efcff */
[----:B------:R-:W-:-:S13]  /*1220*/  ISETP.NE.AND P0, PT, R0, 0x3, PT ;  /* 0x000000030000780c */ /* 0x000fda0003f05270 */
[----:B------:R-:W-:Y:S05]  /*1230*/  @!P0 BRA `(.L_x_15) ;  /* 0x0000000000048947 */ /* 0x000fea0003800000 */
[----:B------:R-:W-:Y:S01]  /*1240*/  BPT.TRAP 0x1 ;  /* 0x000000040000795c */ /* 0x000fe20000300000 */
.L_x_15:
[----:B------:R-:W3:Y:S01]  /*1250*/  S2UR UR5, SR_CgaCtaId ;  /* 0x00000000000579c3 */ /* 0x000ee20000008800 */
[----:B------:R-:W-:Y:S01]  /*1260*/  UMOV UR4, 0x400 ;  /* 0x0000040000047882 */ /* 0x000fe20000000000 */
[----:B------:R-:W-:Y:S02]  /*1270*/  IMAD.U32 R0, RZ, RZ, UR38 ;  /* 0x00000026ff007e24 */ /* 0x000fe4000f8e00ff */
[----:B------:R-:W-:-:S03]  /*1280*/  IMAD.U32 R3, RZ, RZ, UR39 ;  /* 0x00000027ff037e24 */ /* 0x000fc6000f8e00ff */
[----:B------:R-:W-:Y:S01]  /*1290*/  SHF.L.U32 R0, R0, 0x1f, RZ ;  /* 0x0000001f00007819 */ /* 0x000fe200000006ff */
[----:B---3--:R-:W-:-:S06]  /*12a0*/  ULEA UR4, UR5, UR4, 0x18 ;  /* 0x0000000405047291 */ /* 0x008fcc000f8ec03f */
[----:B------:R-:W-:-:S04]  /*12b0*/  IMAD.U32 R6, RZ, RZ, UR4 ;  /* 0x00000004ff067e24 */ /* 0x000fc8000f8e00ff */
[----:B------:R-:W-:-:S04]  /*12c0*/  IMAD R3, R3, 0x8, R6 ;  /* 0x0000000803037824 */ /* 0x000fc800078e0206 */
[----:B------:R3:W4:Y:S01]  /*12d0*/  SYNCS.PHASECHK.TRANS64.TRYWAIT P1, [R3+URZ], R0 ;  /* 0x00000000030075a7 */ /* 0x000722000802017f */
[----:B------:R-:W-:Y:S05]  /*12e0*/  @!P0 BRA `(.L_x_16) ;  /* 0x0000000000048947 */ /* 0x000fea0003800000 */
[----:B------:R-:W-:Y:S01]  /*12f0*/  BPT.TRAP 0x1 ;  /* 0x000000040000795c */ /* 0x000fe20000300000 */
.L_x_16:
[----:B----4-:R-:W-:Y:S05]  /*1300*/  @P1 BRA `(.L_x_17) ;  /* 0x0000000000081947 */ /* 0x010fea0003800000 */
[----:B------:R-:W4:Y:S02]  /*1310*/  SYNCS.PHASECHK.TRANS64.TRYWAIT P1, [R3+URZ], R0 ;  /* 0x00000000030075a7 */ /* 0x000f24000802017f */
[----:B----4-:R-:W-:Y:S05]  /*1320*/  @!P1 BRA `(.L_x_18) ;  /* 0x0000008800d09947 */ /* 0x010fea0003800000 */
.L_x_17:
[----:B------:R-:W-:-:S04]  /*1330*/  UISETP.LT.AND UP0, UPT, UR40, 0x1, UPT ;  /* 0x000000012800788c */ /* 0x000fc8000bf01270 */
[----:B------:R-:W-:-:S06]  /*1340*/  USEL UR4, UR40, 0x1, UP0 ;  /* 0x0000000128047887 */ /* 0x000fcc0008000000 */
[----:B---34-:R-:W-:Y:S01]  /*1350*/  IMAD.U32 R0, RZ, RZ, UR4 ;  /* 0x00000004ff007e24 */ /* 0x018fe2000f8e00ff */
[----:B------:R-:W-:Y:S05]  /*1360*/  WARPSYNC.ALL ;  /* 0x0000000000007948 */ /* 0x000fea0003800000 */
[----:B------:R-:W-:-:S04]  /*1370*/  IADD3 R0, -R0, UR40, RZ ;  /* 0x0000002800007c10 */ /* 0x000fc8000fffe1ff */
[----:B------:R-:W-:Y:S02]  /*1380*/  ISETP.GE.AND P1, PT, R0, 0x1, PT ;  /* 0x000000010000780c */ /* 0x000fe40003f26270 */
[----:B------:R-:W-:Y:S01]  /*1390*/  R2UR UR4, R6 ;  /* 0x00000000060472ca */ /* 0x000fe200000e0000 */
[----:B------:R-:W-:Y:S01]  /*13a0*/  ULOP3.LUT UR41, UR41, 0x10000, URZ, 0xfc, !UPT ;  /* 0x0001000029297892 */ /* 0x000fe2000f8efc3f */
[----:B------:R-:W-:Y:S01]  /*13b0*/  WARPGROUP.ARRIVE ;  /* 0x00000000000079c5 */ /* 0x000fe20000000000 */
[----:B------:R-:W-:Y:S01]  /*13c0*/  UMOV UR5, 0x80000020 ;  /* 0x8000002000057882 */ /* 0x000fe20000000000 */
[----:B------:R-:W-:-:S09]  /*13d0*/  UMOV UR7, 0x80000020 ;  /* 0x8000002000077882 */ /* 0x000fd20000000000 */
[----:B------:R-:W-:-:S04]  /*13e0*/  UIADD3 UR4, UR4, 0x12180, URZ ;  /* 0x0001218004047890 */ /* 0x000fc8000fffe03f */
[----:B------:R-:W-:-:S04]  /*13f0*/  USHF.R.U32.HI UR4, URZ, 0x4, UR4 ;  /* 0x000000043f047899 */ /* 0x000fc80008011604 */
[----:B------:R-:W-:-:S04]  /*1400*/  ULOP3.LUT UR4, UR4, 0x3fff, URZ, 0xc0, !UPT ;  /* 0x00003fff04047892 */ /* 0x000fc8000f8ec03f */
[----:B------:R-:W-:Y:S02]  /*1410*/  ULOP3.LUT UR9, UR4, 0x10000, URZ, 0xfc, !UPT ;  /* 0x0001000004097892 */ /* 0x000fe4000f8efc3f */
[----:B------:R-:W-:Y:S02]  /*1420*/  ULEA UR4, UR39, UR41, 0x9 ;  /* 0x0000002927047291 */ /* 0x000fe4000f8e483f */
[----:B------:R-:W-:-:S09]  /*1430*/  ULEA UR6, UR39, UR9, 0xa ;  /* 0x0000000927067291 */ /* 0x000fd2000f8e503f */
[----:B------:R-:W-:Y:S01]  /*1440*/  IGMMA.64x256x32.S8.S8 R24, gdesc[UR4], RZ, !UPT, gsb0 ;  /* 0x06600000041879f1 */ /* 0x000fe2000c0410ff */
[----:B------:R-:W-:Y:S02]  /*1450*/  UIADD3 UR4, UR4, 0x2, URZ ;  /* 0x0000000204047890 */ /* 0x000fe4000fffe03f */
[----:B------:R-:W-:Y:S01]  /*1460*/  UIADD3 UR6, UR6, 0x2, URZ ;  /* 0x0000000206067890 */ /* 0x000fe2000fffe03f */
[----:B------:R-:W-:Y:S01]  /*1470*/  UMOV UR5, 0x80000020 ;  /* 0x8000002000057882 */ /* 0x000fe20000000000 */
[----:B------:R-:W-:Y:S01]  /*1480*/  UMOV UR7, 0x80000020 ;  /* 0x8000002000077882 */ /* 0x000fe20000000000 */
[----:B------:R-:W-:Y:S02]  /*1490*/  WARPGROUP.DEPBAR.LE gsb0, 0x0 ;  /* 0x00008000000079c5 */ /* 0x000fe40000010000 */
[----:B------:R-:W-:-:S06]  /*14a0*/  WARPGROUP.ARRIVE ;  /* 0x00000000000079c5 */ /* 0x000fcc0000000000 */
[----:B------:R-:W-:Y:S03]  /*14b0*/  IGMMA.64x256x32.S8.S8 R24, gdesc[UR4], R24, gsb0 ;  /* 0x06600000041879f1 */ /* 0x000fe60008041018 */
[----:B------:R-:W-:Y:S02]  /*14c0*/  WARPGROUP.DEPBAR.LE gsb0, 0x0 ;  /* 0x00008000000079c5 */ /* 0x000fe40000010000 */
[----:B------:R-:W-:Y:S05]  /*14d0*/  @!P1 BRA `(.L_x_19) ;  /* 0x0000000000e09947 */ /* 0x000fea0003800000 */
[----:B------:R-:W-:Y:S02]  /*14e0*/  UIADD3 UR4, UR39, 0x1, URZ ;  /* 0x0000000127047890 */ /* 0x000fe4000fffe03f */
[----:B------:R-:W-:Y:S02]  /*14f0*/  IMAD.U32 R3, RZ, RZ, UR39 ;  /* 0x00000027ff037e24 */ /* 0x000fe4000f8e00ff */
[----:B------:R-:W-:-:S04]  /*1500*/  UISETP.NE.AND UP0, UPT, UR4, 0x9, UPT ;  /* 0x000000090400788c */ /* 0x000fc8000bf05270 */
[----:B------:R-:W-:Y:S02]  /*1510*/  USEL UR5, URZ, 0x1, UP0 ;  /* 0x000000013f057887 */ /* 0x000fe40008000000 */
[----:B------:R-:W-:Y:S02]  /*1520*/  USEL UR8, UR4, URZ, UP0 ;  /* 0x0000003f04087287 */ /* 0x000fe40008000000 */
[----:B------:R-:W-:-:S06]  /*1530*/  ULOP3.LUT UR5, UR38, UR5, URZ, 0x3c, !UPT ;  /* 0x0000000526057292 */ /* 0x000fcc000f8e3c3f */
[----:B------:R-:W-:-:S07]  /*1540*/  IMAD.U32 R7, RZ, RZ, UR5 ;  /* 0x00000005ff077e24 */ /* 0x000fce000f8e00ff */
.L_x_26:
[----:B------:R-:W-:Y:S05]  /*1550*/  @!P0 BRA `(.L_x_20) ;  /* 0x0000000000048947 */ /* 0x000fea0003800000 */
[----:B------:R-:W-:Y:S01]  /*1560*/  BPT.TRAP 0x1 ;  /* 0x000000040000795c */ /* 0x000fe20000300000 */
.L_x_20:
[----:B------:R-:W3:Y:S01]  /*1570*/  S2UR UR5, SR_CgaCtaId ;  /* 0x00000000000579c3 */ /* 0x000ee20000008800 */
[----:B------:R-:W-:Y:S01]  /*1580*/  UMOV UR4, 0x400 ;  /* 0x0000040000047882 */ /* 0x000fe20000000000 */
[----:B01----:R-:W-:Y:S01]  /*1590*/  IMAD.U32 R5, RZ, RZ, UR8 ;  /* 0x00000008ff057e24 */ /* 0x003fe2000f8e00ff */
[----:B------:R-:W-:Y:S01]  /*15a0*/  SHF.L.U32 R4, R7, 0x1f, RZ ;  /* 0x0000001f07047819 */ /* 0x000fe200000006ff */
[----:B---3--:R-:W-:-:S06]  /*15b0*/  ULEA UR4, UR5, UR4, 0x18 ;  /* 0x0000000405047291 */ /* 0x008fcc000f8ec03f */
[----:B------:R-:W-:-:S04]  /*15c0*/  IMAD.U32 R6, RZ, RZ, UR4 ;  /* 0x00000004ff067e24 */ /* 0x000fc8000f8e00ff */
[----:B------:R-:W-:-:S04]  /*15d0*/  IMAD R5, R5, 0x8, R6 ;  /* 0x0000000805057824 */ /* 0x000fc800078e0206 */
[----:B------:R0:W1:Y:S01]  /*15e0*/  SYNCS.PHASECHK.TRANS64.TRYWAIT P1, [R5+URZ], R4 ;  /* 0x00000004050075a7 */ /* 0x000062000802017f */
[----:B------:R-:W-:Y:S05]  /*15f0*/  @!P0 BRA `(.L_x_21) ;  /* 0x0000000000048947 */ /* 0x000fea0003800000 */
[----:B------:R-:W-:Y:S01]  /*1600*/  BPT.TRAP 0x1 ;  /* 0x000000040000795c */ /* 0x000fe20000300000 */
.L_x_21:
[----:B-1----:R-:W-:Y:S05]  /*1610*/  @P1 BRA `(.L_x_22) ;  /* 0x0000000000081947 */ /* 0x002fea0003800000 */
[----:B------:R-:W1:Y:S02]  /*1620*/  SYNCS.PHASECHK.TRANS64.TRYWAIT P1, [R5+URZ], R4 ;  /* 0x00000004050075a7 */ /* 0x000e64000802017f */
[----:B-1----:R-:W-:Y:S05]  /*1630*/  @!P1 BRA `(.L_x_23) ;  /* 0x0000008800209947 */ /* 0x002fea0003800000 */
.L_x_22:
[----:B------:R-:W-:Y:S01]  /*1640*/  ULEA UR4, UR8, UR41, 0x9 ;  /* 0x0000002908047291 */ /* 0x000fe2000f8e483f */
[----:B------:R-:W-:Y:S01]  /*1650*/  WARPGROUP.ARRIVE ;  /* 0x00000000000079c5 */ /* 0x000fe20000000000 */
[----:B------:R-:W-:Y:S01]  /*1660*/  ULEA UR6, UR8, UR9, 0xa ;  /* 0x0000000908067291 */ /* 0x000fe2000f8e503f */
[----:B------:R-:W-:Y:S01]  /*1670*/  UMOV UR5, 0x80000020 ;  /* 0x8000002000057882 */ /* 0x000fe20000000000 */
[----:B------:R-:W-:-:S07]  /*1680*/  UMOV UR7, 0x80000020 ;  /* 0x8000002000077882 */ /* 0x000fce0000000000 */
[----:B------:R-:W-:Y:S01]  /*1690*/  IGMMA.64x256x32.S8.S8 R24, gdesc[UR4], R24, gsb0 ;  /* 0x06600000041879f1 */ /* 0x000fe20008041018 */
        /* <DEDUP_REMOVED lines=9> */
[----:B------:R-:W-:Y:S01]  /*1730*/  BPT.TRAP 0x1 ;  /* 0x000000040000795c */ /* 0x000fe20000300000 */
.L_x_24:
[----:B01----:R-:W-:Y:S01]  /*1740*/  IMAD R4, R3, 0x8, R6 ;  /* 0x0000000803047824 */ /* 0x003fe200078e0206 */
[----:B------:R-:W-:-:S03]  /*1750*/  ISETP.GT.U32.AND P1, PT, R19, 0x1, PT ;  /* 0x000000011300780c */ /* 0x000fc60003f24070 */
[----:B------:R-:W-:-:S05]  /*1760*/  VIADD R4, R4, 0x48 ;  /* 0x0000004804047836 */ /* 0x000fca0000000000 */
[----:B------:R-:W-:-:S04]  /*1770*/  PRMT R4, RZ, 0x654, R4 ;  /* 0x00000654ff047816 */ /* 0x000fc80000000004 */
[----:B------:R0:W-:Y:S01]  /*1780*/  SYNCS.ARRIVE.TRANS64.RED.A1T0 RZ, [R4+URZ], RZ ;  /* 0x000000ff04ff79a7 */ /* 0x0001e2000810043f */
[----:B------:R-:W-:Y:S05]  /*1790*/  @P1 BRA `(.L_x_25) ;  /* 0x0000000000041947 */ /* 0x000fea0003800000 */
[----:B------:R-:W-:Y:S01]  /*17a0*/  BPT.TRAP 0x1 ;  /* 0x000000040000795c */ /* 0x000fe20000300000 */
.L_x_25:
[----:B------:R-:W-:Y:S01]  /*17b0*/  UIADD3 UR8, UR8, 0x1, URZ ;  /* 0x0000000108087890 */ /* 0x000fe2000fffe03f */
[C---:B------:R-:W-:Y:S01]  /*17c0*/  ISETP.GT.AND P2, PT, R0.reuse, 0x1, PT ;  /* 0x000000010000780c */ /* 0x040fe20003f44270 */
[----:B------:R-:W-:Y:S02]  /*17d0*/  VIADD R3, R3, 0x1 ;  /* 0x0000000103037836 */ /* 0x000fe40000000000 */
[----:B------:R-:W-:Y:S01]  /*17e0*/  UISETP.NE.AND UP0, UPT, UR8, 0x9, UPT ;  /* 0x000000090800788c */ /* 0x000fe2000bf05270 */
[----:B------:R-:W-:Y:S02]  /*17f0*/  VIADD R0, R0, 0xffffffff ;  /* 0xffffffff00007836 */ /* 0x000fe40000000000 */
[C---:B------:R-:W-:Y:S01]  /*1800*/  ISETP.NE.AND P1, PT, R3.reuse, 0x9, PT ;  /* 0x000000090300780c */ /* 0x040fe20003f25270 */
[----:B------:R-:W-:Y:S02]  /*1810*/  USEL UR4, URZ, 0x1, UP0 ;  /* 0x000000013f047887 */ /* 0x000fe40008000000 */
[----:B------:R-:W-:Y:S01]  /*1820*/  USEL UR8, UR8, URZ, UP0 ;  /* 0x0000003f08087287 */ /* 0x000fe20008000000 */
[----:B------:R-:W-:-:S03]  /*1830*/  SEL R3, R3, RZ, P1 ;  /* 0x000000ff03037207 */ /* 0x000fc60000800000 */
[----:B------:R-:W-:Y:S01]  /*1840*/  LOP3.LUT R7, R7, UR4, RZ, 0x3c, !PT ;  /* 0x0000000407077c12 */ /* 0x000fe2000f8e3cff */
[----:B------:R-:W-:Y:S07]  /*1850*/  @P2 BRA `(.L_x_26) ;  /* 0xfffffffc003c2947 */ /* 0x000fee000383ffff */
.L_x_19:
[----:B------:R-:W3:Y:S02]  /*1860*/  LDC R0, c[0x0][0x28c] ;  /* 0x0000a300ff007b82 */ /* 0x000ee40000000800 */
[----:B---3--:R-:W-:-:S13]  /*1870*/  ISETP.GE.AND P1, PT, R0, 0x1, PT ;  /* 0x000000010000780c */ /* 0x008fda0003f26270 */
[----:B------:R-:W-:Y:S05]  /*1880*/  @!P1 BRA `(.L_x_27) ;  /* 0x0000000000409947 */ /* 0x000fea0003800000 */
[----:B------:R-:W-:Y:S05]  /*1890*/  @!P0 BRA `(.L_x_28) ;  /* 0x0000000000048947 */ /* 0x000fea0003800000 */
[----:B------:R-:W-:Y:S01]  /*18a0*/  BPT.TRAP 0x1 ;  /* 0x000000040000795c */ /* 0x000fe20000300000 */
.L_x_28:
[----:B------:R-:W-:Y:S01]  /*18b0*/  UISETP.LT.AND UP0, UPT, UR40, 0x1, UPT ;  /* 0x000000012800788c */ /* 0x000fe2000bf01270 */
[----:B------:R-:W-:-:S03]  /*18c0*/  ISETP.GT.U32.AND P0, PT, R19, 0x1, PT ;  /* 0x000000011300780c */ /* 0x000fc60003f04070 */
[----:B------:R-:W-:-:S04]  /*18d0*/  USEL UR6, UR40, 0x1, UP0 ;  /* 0x0000000128067887 */ /* 0x000fc80008000000 */
[----:B------:R-:W-:-:S04]  /*18e0*/  UIADD3 UR6, UR39, UR40, -UR6 ;  /* 0x0000002827067290 */ /* 0x000fc8000fffe806 */
[----:B------:R-:W-:-:S04]  /*18f0*/  UIMAD.WIDE.U32 UR4, UR6, 0x38e38e39, URZ ;  /* 0x38e38e39060478a5 */ /* 0x000fc8000f8e003f */
[----:B------:R-:W-:-:S04]  /*1900*/  USHF.R.U32.HI UR4, URZ, 0x1, UR5 ;  /* 0x000000013f047899 */ /* 0x000fc80008011605 */
[----:B------:R-:W-:-:S06]  /*1910*/  UIMAD UR6, UR4, -0x9, UR6 ;  /* 0xfffffff7040678a4 */ /* 0x000fcc000f8e0206 */
[----:B------:R-:W-:-:S04]  /*1920*/  IMAD.U32 R3, RZ, RZ, UR6 ;  /* 0x00000006ff037e24 */ /* 0x000fc8000f8e00ff */
[----:B------:R-:W-:-:S04]  /*1930*/  IMAD R0, R3, 0x8, R6 ;  /* 0x0000000803007824 */ /* 0x000fc800078e0206 */
[----:B------:R-:W-:-:S05]  /*1940*/  VIADD R0, R0, 0x48 ;  /* 0x0000004800007836 */ /* 0x000fca0000000000 */
[----:B------:R-:W-:-:S04]  /*1950*/  PRMT R0, RZ, 0x654, R0 ;  /* 0x00000654ff007816 */ /* 0x000fc80000000000 */
[----:B------:R3:W-:Y:S01]  /*1960*/  SYNCS.ARRIVE.TRANS64.RED.A1T0 RZ, [R0+URZ], RZ ;  /* 0x000000ff00ff79a7 */ /* 0x0007e2000810043f */
[----:B------:R-:W-:Y:S05]  /*1970*/  @P0 BRA `(.L_x_27) ;  /* 0x0000000000040947 */ /* 0x000fea0003800000 */
[----:B------:R-:W-:Y:S01]  /*1980*/  BPT.TRAP 0x1 ;  /* 0x000000040000795c */ /* 0x000fe20000300000 */
.L_x_27:
[----:B------:R-:W4:Y:S01]  /*1990*/  LDC R9, c[0x0][0x288] ;  /* 0x0000a200ff097b82 */ /* 0x000f220000000800 */
[--C-:B---3--:R-:W-:Y:S01]  /*19a0*/  SHF.R.U32.HI R0, RZ, 0x2, R18.reuse ;  /* 0x00000002ff007819 */ /* 0x108fe20000011612 */
[----:B------:R-:W-:Y:S01]  /*19b0*/  UIADD3 UR39, UR40, UR39, URZ ;  /* 0x0000002728277290 */ /* 0x000fe2000fffe03f */
[----:B01----:R-:W-:Y:S01]  /*19c0*/  SHF.R.U32.HI R5, RZ, 0x7, R18 ;  /* 0x00000007ff057819 */ /* 0x003fe20000011612 */
[----:B------:R-:W-:Y:S01]  /*19d0*/  ULDC UR7, c[0x0][0x284] ;  /* 0x0000a10000077ab9 */ /* 0x000fe20000000800 */
[----:B------:R-:W-:Y:S01]  /*19e0*/  LOP3.LUT R4, R18, 0x60, RZ, 0xc0, !PT ;  /* 0x0000006012047812 */ /* 0x000fe200078ec0ff */
[----:B------:R-:W-:Y:S01]  /*19f0*/  UISETP.GT.U32.AND UP0, UPT, UR39, 0x8, UPT ;  /* 0x000000082700788c */ /* 0x000fe2000bf04070 */
[----:B------:R-:W-:Y:S01]  /*1a00*/  LOP3.LUT R3, R0, 0x7, RZ, 0xc0, !PT ;  /* 0x0000000700037812 */ /* 0x000fe200078ec0ff */
[----:B------:R-:W-:Y:S01]  /*1a10*/  UISETP.GE.U32.AND UP1, UPT, UR40, 0x9, UPT ;  /* 0x000000092800788c */ /* 0x000fe2000bf26070 */
[----:B------:R-:W-:Y:S01]  /*1a20*/  LOP3.LUT R0, R5, 0x1, RZ, 0xc0, !PT ;  /* 0x0000000105007812 */ /* 0x000fe200078ec0ff */
[----:B------:R-:W-:Y:S01]  /*1a30*/  UISETP.LT.U32.AND UP0, UPT, UR40, 0x9, UP0 ;  /* 0x000000092800788c */ /* 0x000fe20008701070 */
[----:B------:R-:W-:Y:S01]  /*1a40*/  SHF.R.U32.HI R6, RZ, 0x1, R4 ;  /* 0x00000001ff067819 */ /* 0x000fe20000011604 */
[----:B------:R-:W-:Y:S01]  /*1a50*/  IMAD.SHL.U32 R4, R18, 0x2, RZ ;  /* 0x0000000212047824 */ /* 0x000fe200078e00ff */
[----:B------:R-:W-:Y:S01]  /*1a60*/  SHF.R.S32.HI R14, RZ, 0x1f, R22 ;  /* 0x0000001fff0e7819 */ /* 0x000fe20000011416 */
[----:B------:R-:W-:Y:S01]  /*1a70*/  IMAD.SHL.U32 R8, R0, 0x40, RZ ;  /* 0x0000004000087824 */ /* 0x000fe200078e00ff */
[--C-:B------:R-:W-:Y:S01]  /*1a80*/  IADD3 R5, RZ, -R6, -R3.reuse ;  /* 0x80000006ff057210 */ /* 0x100fe20007ffe803 */
[----:B------:R-:W-:Y:S01]  /*1a90*/  ULDC.64 UR8, c[0x0][0x5d0] ;  /* 0x0001740000087ab9 */ /* 0x000fe20000000a00 */
[----:B------:R-:W-:Y:S01]  /*1aa0*/  LOP3.LUT R4, R4, 0x6, RZ, 0xc0, !PT ;  /* 0x0000000604047812 */ /* 0x000fe200078ec0ff */
[----:B------:R-:W-:Y:S01]  /*1ab0*/  UIMAD.WIDE.U32 UR4, UR39, 0x38e38e39, URZ ;  /* 0x38e38e39270478a5 */ /* 0x000fe2000f8e003f */
[----:B------:R-:W-:Y:S01]  /*1ac0*/  LOP3.LUT R3, R8, 0x40, R3, 0xe2, !PT ;  /* 0x0000004008037812 */ /* 0x000fe200078ee203 */
[----:B------:R-:W-:Y:S01]  /*1ad0*/  IMAD R7, R0, -0x40, R5 ;  /* 0xffffffc000077824 */ /* 0x000fe200078e0205 */
[----:B------:R-:W-:Y:S01]  /*1ae0*/  LOP3.LUT R0, R18, 0x3, RZ, 0xc0, !PT ;  /* 0x0000000312007812 */ /* 0x000fe200078ec0ff */
[----:B------:R-:W-:Y:S01]  /*1af0*/  USEL UR6, URZ, 0x1, !UP0 ;  /* 0x000000013f067887 */ /* 0x000fe2000c000000 */
[----:B------:R-:W-:Y:S01]  /*1b00*/  PRMT R8, R4, 0x6540, R23 ;  /* 0x0000654004087816 */ /* 0x000fe20000000017 */
[----:B------:R-:W-:Y:S01]  /*1b10*/  IMAD.SHL.U32 R23, R23, 0x100, RZ ;  /* 0x0000010017177824 */ /* 0x000fe200078e00ff */
[----:B------:R-:W-:Y:S01]  /*1b20*/  USHF.R.U32.HI UR4, URZ, 0x1, UR5 ;  /* 0x000000013f047899 */ /* 0x000fe20008011605 */
[----:B----4-:R-:W-:Y:S01]  /*1b30*/  IMAD R12, R0, -0x2, R9 ;  /* 0xfffffffe000c7824 */ /* 0x010fe200078e0209 */
[----:B------:R-:W-:Y:S01]  /*1b40*/  ULOP3.LUT UR38, UR38, UR6, URZ, 0x3c, !UPT ;  /* 0x0000000626267292 */ /* 0x000fe2000f8e3c3f */
[----:B------:R-:W-:Y:S01]  /*1b50*/  IMAD.SHL.U32 R0, R152, 0x80, RZ ;  /* 0x0000008098007824 */ /* 0x000fe200078e00ff */
[----:B------:R-:W-:Y:S01]  /*1b60*/  ISETP.GE.AND P0, PT, R23, R9, PT ;  /* 0x000000091700720c */ /* 0x000fe20003f06270 */
[----:B------:R-:W-:Y:S01]  /*1b70*/  IMAD R5, R14, UR8, RZ ;  /* 0x000000080e057c24 */ /* 0x000fe2000f8e02ff */
[--C-:B------:R-:W-:Y:S01]  /*1b80*/  SHF.R.S32.HI R9, RZ, 0x1f, R8.reuse ;  /* 0x0000001fff097819 */ /* 0x100fe20000011408 */
[----:B------:R-:W-:Y:S01]  /*1b90*/  IMAD.WIDE R10, R152, 0x80, RZ ;  /* 0x00000080980a7825 */ /* 0x000fe200078e02ff */
[C---:B------:R-:W-:Y:S01]  /*1ba0*/  ISETP.GE.OR P0, PT, R0.reuse, UR7, P0 ;  /* 0x0000000700007c0c */ /* 0x040fe20008706670 */
[----:B------:R-:W-:Y:S01]  /*1bb0*/  UIMAD UR39, UR4, -0x9, UR39 ;  /* 0xfffffff7042778a4 */ /* 0x000fe2000f8e0227 */
[----:B------:R-:W-:Y:S01]  /*1bc0*/  IADD3 R160, -R0, UR7, R7 ;  /* 0x0000000700a07c10 */ /* 0x000fe2000fffe107 */
[C---:B------:R-:W-:Y:S01]  /*1bd0*/  IMAD R13, R22.reuse, UR9, R5 ;  /* 0x00000009160d7c24 */ /* 0x040fe2000f8e0205 */
[----:B------:R-:W-:Y:S01]  /*1be0*/  @UP1 ULOP3.LUT UR38, UR38, 0x1, UR4, 0x78, !UPT ;  /* 0x0000000126261892 */ /* 0x000fe2000f8e7804 */
[----:B------:R-:W-:Y:S01]  /*1bf0*/  IMAD.WIDE.U32 R4, R22, UR8, R8 ;  /* 0x0000000816047c25 */ /* 0x000fe2000f8e0008 */
[----:B------:R-:W-:-:S03]  /*1c00*/  LOP3.LUT R161, R10, R3, R6, 0xfe, !PT ;  /* 0x000000030aa17212 */ /* 0x000fc600078efe06 */
[----:B------:R-:W-:Y:S02]  /*1c10*/  IMAD.IADD R5, R5, 0x1, R13 ;  /* 0x0000000105057824 */ /* 0x000fe400078e020d */
[----:B------:R-:W-:Y:S02]  /*1c20*/  IMAD.IADD R0, R12, 0x1, -R23 ;  /* 0x000000010c007824 */ /* 0x000fe400078e0a17 */
[----:B------:R-:W-:Y:S01]  /*1c30*/  IMAD.MOV.U32 R152, RZ, RZ, -0x1 ;  /* 0xffffffffff987424 */ /* 0x000fe200078e00ff */
[----:B------:R-:W-:Y:S06]  /*1c40*/  @P0 BRA `(.L_x_29) ;  /* 0x0000006000a00947 */ /* 0x000fec0003800000 */
[----:B------:R-:W0:Y:S01]  /*1c50*/  LDC.64 R12, c[0x0][0x5c8] ;  /* 0x00017200ff0c7b82 */ /* 0x000e220000000a00 */
[----:B------:R-:W-:Y:S01]  /*1c60*/  ULDC.64 UR4, c[0x0][0x5c0] ;  /* 0x0001700000047ab9 */ /* 0x000fe20000000a00 */
[----:B------:R-:W-:Y:S01]  /*1c70*/  BSSY B0, `(.L_x_29) ;  /* 0x0000625000007945 */ /* 0x000fe20003800000 */
[-C--:B0-----:R-:W-:Y:S02]  /*1c80*/  IMAD R6, R11, R12.reuse, RZ ;  /* 0x0000000c0b067224 */ /* 0x081fe400078e02ff */
[----:B------:R-:W-:-:S04]  /*1c90*/  IMAD.WIDE.U32 R4, R161, R12, R4 ;  /* 0x0000000ca1047225 */ /* 0x000fc800078e0004 */
[----:B------:R-:W-:Y:S01]  /*1ca0*/  IMAD R3, R161, R13, R6 ;  /* 0x0000000da1037224 */ /* 0x000fe200078e0206 */
[----:B------:R-:W-:-:S03]  /*1cb0*/  IADD3 R4, P0, R4, UR4, RZ ;  /* 0x0000000404047c10 */ /* 0x000fc6000ff1e0ff */
[----:B------:R-:W-:Y:S01]  /*1cc0*/  IMAD.IADD R3, R5, 0x1, R3 ;  /* 0x0000000105037824 */ /* 0x000fe200078e0203 */
[----:B------:R-:W-:-:S04]  /*1cd0*/  LEA R6, P1, R12, R4, 0x3 ;  /* 0x000000040c067211 */ /* 0x000fc800078218ff */
[----:B------:R-:W-:Y:S02]  /*1ce0*/  IADD3.X R5, R3, UR5, RZ, P0, !PT ;  /* 0x0000000503057c10 */ /* 0x000fe400087fe4ff */
[----:B-----5:R-:W-:Y:S02]  /*1cf0*/  ISETP.NE.AND P0, PT, R154, RZ, PT ;  /* 0x000000ff9a00720c */ /* 0x020fe40003f05270 */
[----:B------:R-:W-:-:S11]  /*1d00*/  LEA.HI.X R7, R12, R5, R13, 0x3, P1 ;  /* 0x000000050c077211 */ /* 0x000fd600008f1c0d */
[----:B------:R-:W-:Y:S05]  /*1d10*/  @!P0 BRA `(.L_x_30) ;  /* 0x0000004800608947 */ /* 0x000fea0003800000 */
[----:B------:R-:W0:Y:S01]  /*1d20*/  LDC.64 R156, c[0x0][0x5b0] ;  /* 0x00016c00ff9c7b82 */ /* 0x000e220000000a00 */
[----:B------:R-:W-:Y:S01]  /*1d30*/  ULDC.64 UR4, c[0x0][0x5b8] ;  /* 0x00016e0000047ab9 */ /* 0x000fe20000000a00 */
[----:B------:R-:W-:Y:S01]  /*1d40*/  ISETP.GE.AND P1, PT, R160, 0x1, PT ;  /* 0x00000001a000780c */ /* 0x000fe20003f26270 */
[----:B------:R-:W-:Y:S01]  /*1d50*/  IMAD R3, R14, UR4, RZ ;  /* 0x000000040e037c24 */ /* 0x000fe2000f8e02ff */
[----:B------:R-:W-:Y:S01]  /*1d60*/  BSSY B1, `(.L_x_31) ;  /* 0x000000e000017945 */ /* 0x000fe20003800000 */
[----:B------:R-:W-:Y:S01]  /*1d70*/  IMAD.WIDE.U32 R20, R22, UR4, R8 ;  /* 0x0000000416147c25 */ /* 0x000fe2000f8e0008 */
[----:B------:R-:W-:Y:S02]  /*1d80*/  ISETP.LT.OR P5, PT, R0, 0x1, !P1 ;  /* 0x000000010000780c */ /* 0x000fe40004fa1670 */
[----:B------:R-:W1:Y:S01]  /*1d90*/  LDC.64 R158, c[0x0][0x5a8] ;  /* 0x00016a00ff9e7b82 */ /* 0x000e620000000a00 */
[----:B------:R-:W-:Y:S02]  /*1da0*/  IMAD R3, R22, UR5, R3 ;  /* 0x0000000516037c24 */ /* 0x000fe4000f8e0203 */
[----:B------:R-:W-:-:S02]  /*1db0*/  IMAD.MOV.U32 R14, RZ, RZ, R20 ;  /* 0x000000ffff0e7224 */ /* 0x000fc400078e0014 */
[----:B------:R-:W-:Y:S02]  /*1dc0*/  IMAD.IADD R15, R21, 0x1, R3 ;  /* 0x00000001150f7824 */ /* 0x000fe400078e0203 */
[-C--:B0-----:R-:W-:Y:S02]  /*1dd0*/  IMAD R10, R11, R156.reuse, RZ ;  /* 0x0000009c0b0a7224 */ /* 0x081fe400078e02ff */
[----:B------:R-:W-:-:S04]  /*1de0*/  IMAD.WIDE.U32 R8, R161, R156, R14 ;  /* 0x0000009ca1087225 */ /* 0x000fc800078e000e */
[----:B------:R-:W-:Y:S01]  /*1df0*/  IMAD R13, R161, R157, R10 ;  /* 0x0000009da10d7224 */ /* 0x000fe200078e020a */
[----:B-1----:R-:W-:-:S04]  /*1e00*/  IADD3 R8, P0, R8, R158, RZ ;  /* 0x0000009e08087210 */ /* 0x002fc80007f1e0ff */
[----:B------:R-:W-:Y:S01]  /*1e10*/  IADD3.X R9, R159, R9, R13, P0, !PT ;  /* 0x000000099f097210 */ /* 0x000fe200007fe40d */
[----:B------:R-:W-:Y:S08]  /*1e20*/  @P5 BRA `(.L_x_32) ;  /* 0x0000000000045947 */ /* 0x000ff00003800000 */
[----:B--2---:R0:W5:Y:S02]  /*1e30*/  LDG.E.U8 R155, desc[UR36][R8.64] ;  /* 0x00000024089b7981 */ /* 0x004164000c1e1100 */
.L_x_32:
[----:B------:R-:W-:Y:S05]  /*1e40*/  BSYNC B1 ;  /* 0x0000000000017941 */ /* 0x000fea0003800000 */
.L_x_31:
[----:B-----5:R-:W-:Y:S01]  /*1e50*/  LOP3.LUT R3, R155, 0xffff, RZ, 0xc0, !PT ;  /* 0x0000ffff9b037812 */ /* 0x020fe200078ec0ff */
[----:B------:R-:W-:Y:S01]  /*1e60*/  IMAD.SHL.U32 R10, R156, 0x8, RZ ;  /* 0x000000089c0a7824 */ /* 0x000fe200078e00ff */
[----:B------:R-:W-:Y:S01]  /*1e70*/  ISETP.LT.OR P2, PT, R0, 0x2, !P1 ;  /* 0x000000020000780c */ /* 0x000fe20004f41670 */
[----:B------:R-:W-:Y:S01]  /*1e80*/  BSSY B1, `(.L_x_33) ;  /* 0x000000e000017945 */ /* 0x000fe20003800000 */
[----:B------:R-:W-:Y:S02]  /*1e90*/  PRMT R3, R3, 0x8880, RZ ;  /* 0x0000888003037816 */ /* 0x000fe400000000ff */
[----:B------:R-:W-:Y:S02]  /*1ea0*/  SHF.L.U64.HI R11, R156, 0x3, R157 ;  /* 0x000000039c0b7819 */ /* 0x000fe4000001029d */
[----:B------:R-:W-:Y:S01]  /*1eb0*/  ISETP.GE.AND P0, PT, R160, 0x9, PT ;  /* 0x00000009a000780c */ /* 0x000fe20003f06270 */
[----:B------:R-:W-:Y:S02]  /*1ec0*/  IMAD R12, R3, R154, RZ ;  /* 0x0000009a030c7224 */ /* 0x000fe400078e02ff */
[----:B------:R-:W-:-:S04]  /*1ed0*/  IMAD.WIDE.U32 R10, R161, R156, R10 ;  /* 0x0000009ca10a7225 */ /* 0x000fc800078e000a */
[----:B------:R-:W-:Y:S01]  /*1ee0*/  @!P5 IMAD R3, R24, R153, R12 ;  /* 0x000000991803d224 */ /* 0x000fe200078e020c */
[----:B------:R-:W-:Y:S01]  /*1ef0*/  IADD3 R10, P3, P4, R20, R158, R10 ;  /* 0x0000009e140a7210 */ /* 0x000fe20007c7e00a */
[----:B------:R-:W-:-:S03]  /*1f00*/  IMAD.IADD R13, R13, 0x1, R11 ;  /* 0x000000010d0d7824 */ /* 0x000fc600078e020b */
[----:B------:R1:W-:Y:S01]  /*1f10*/  @!P5 STG.E.U8 desc[UR36][R4.64], R3 ;  /* 0x000000030400d986 */ /* 0x0003e2000c101124 */
[----:B------:R-:W-:Y:S08]  /*1f20*/  @P2 BRA `(.L_x_34) ;  /* 0x00000000000c2947 */ /* 0x000ff00003800000 */
[----:B--2---:R-:W1:Y:S02]  /*1f30*/  LDG.E.U8 R155, desc[UR36][R8.64+0x1] ;  /* 0x00000124089b7981 */ /* 0x004e64000c1e1100 */
[----:B-1----:R-:W-:-:S05]  /*1f40*/  PRMT R3, R155, 0x8880, RZ ;  /* 0x000088809b037816 */ /* 0x002fca00000000ff */
[----:B------:R-:W-:-:S07]  /*1f50*/  IMAD R12, R3, R154, RZ ;  /* 0x0000009a030c7224 */ /* 0x000fce00078e02ff */
.L_x_34:
[----:B------:R-:W-:Y:S05]  /*1f60*/  BSYNC B1 ;  /* 0x0000000000017941 */ /* 0x000fea0003800000 */
.L_x_33:
[C---:B------:R-:W-:Y:S01]  /*1f70*/  ISETP.LT.OR P5, PT, R0.reuse, 0x1, !P0 ;  /* 0x000000010000780c */ /* 0x040fe200047a1670 */
[----:B------:R-:W-:Y:S01]  /*1f80*/  @!P2 IMAD R25, R25, R153, R12 ;  /* 0x000000991919a224 */ /* 0x000fe200078e020c */
[----:B------:R-:W-:Y:S01]  /*1f90*/  BSSY B1, `(.L_x_35) ;  /* 0x000000a000017945 */ /* 0x000fe20003800000 */
[----:B------:R-:W-:Y:S02]  /*1fa0*/  IADD3.X R11, R15, R159, R13, P3, P4 ;  /* 0x0000009f0f0b7210 */ /* 0x000fe40001fe840d */
[C---:B------:R-:W-:Y:S01]  /*1fb0*/  ISETP.LT.OR P3, PT, R0.reuse, 0x2, !P0 ;  /* 0x000000020000780c */ /* 0x040fe20004761670 */
[----:B------:R3:W-:Y:S01]  /*1fc0*/  @!P2 STG.E.U8 desc[UR36][R4.64+0x1], R25 ;  /* 0x000001190400a986 */ /* 0x0007e2000c101124 */
[C---:B------:R-:W-:Y:S02]  /*1fd0*/  ISETP.LT.OR P4, PT, R0.reuse, 0x9, !P1 ;  /* 0x000000090000780c */ /* 0x040fe40004f81670 */
[----:B------:R-:W-:-:S04]  /*1fe0*/  ISETP.LT.OR P2, PT, R0, 0xa, !P1 ;  /* 0x0000000a0000780c */ /* 0x000fc80004f41670 */
[----:B------:R-:W-:Y:S09]  /*1ff0*/  @P5 BRA `(.L_x_36) ;  /* 0x00000000000c5947 */ /* 0x000ff20003800000 */
[----:B--2---:R-:W1:Y:S02]  /*2000*/  LDG.E.U8 R155, desc[UR36][R10.64] ;  /* 0x000000240a9b7981 */ /* 0x004e64000c1e1100 */
[----:B-1----:R-:W-:-:S05]  /*2010*/  PRMT R3, R155, 0x8880, RZ ;  /* 0x000088809b037816 */ /* 0x002fca00000000ff */
[----:B------:R-:W-:-:S07]  /*2020*/  IMAD R12, R3, R154, RZ ;  /* 0x0000009a030c7224 */ /* 0x000fce00078e02ff */
.L_x_36:
[----:B------:R-:W-:Y:S05]  /*2030*/  BSYNC B1 ;  /* 0x0000000000017941 */ /* 0x000fea0003800000 */
.L_x_35:
[----:B-1----:R-:W-:Y:S01]  /*2040*/  @!P5 IMAD R3, R26, R153, R12 ;  /* 0x000000991a03d224 */ /* 0x002fe200078e020c */
[----:B------:R-:W-:Y:S04]  /*2050*/  BSSY B1, `(.L_x_37) ;  /* 0x0000006000017945 */ /* 0x000fe80003800000 */
[----:B------:R1:W-:Y:S01]  /*2060*/  @!P5 STG.E.U8 desc[UR36][R6.64], R3 ;  /* 0x000000030600d986 */ /* 0x0003e2000c101124 */
[----:B------:R-:W-:Y:S05]  /*2070*/  @P3 BRA `(.L_x_38) ;  /* 0x00000000000c3947 */ /* 0x000fea0003800000 */
[----:B--2---:R-:W1:Y:S02]  /*2080*/  LDG.E.U8 R155, desc[UR36][R10.64+0x1] ;  /* 0x000001240a9b7981 */ /* 0x004e64000c1e1100 */
[----:B-1----:R-:W-:-:S05]  /*2090*/  PRMT R3, R155, 0x8880, RZ ;  /* 0x000088809b037816 */ /* 0x002fca00000000ff */
[----:B------:R-:W-:-:S07]  /*20a0*/  IMAD R12, R3, R154, RZ ;  /* 0x0000009a030c7224 */ /* 0x000fce00078e02ff */
.L_x_38:
[----:B------:R-:W-:Y:S05]  /*20b0*/  BSYNC B1 ;  /* 0x0000000000017941 */ /* 0x000fea0003800000 */
.L_x_37:
[----:B------:R-:W-:Y:S01]  /*20c0*/  @!P3 IMAD R27, R27, R153, R12 ;  /* 0x000000991b1bb224 */ /* 0x000fe200078e020c */
[----:B------:R-:W-:Y:S04]  /*20d0*/  BSSY B1, `(.L_x_39) ;  /* 0x0000006000017945 */ /* 0x000fe80003800000 */
[----:B------:R4:W-:Y:S01]  /*20e0*/  @!P3 STG.E.U8 desc[UR36][R6.64+0x1], R27 ;  /* 0x0000011b0600b986 */ /* 0x0009e2000c101124 */
[----:B------:R-:W-:Y:S05]  /*20f0*/  @P4 BRA `(.L_x_40) ;  /* 0x00000000000c4947 */ /* 0x000fea0003800000 */
[----:B--2---:R-:W1:Y:S02]  /*2100*/  LDG.E.U8 R155, desc[UR36][R8.64+0x8] ;  /* 0x00000824089b7981 */ /* 0x004e64000c1e1100 */
[----:B-1----:R-:W-:-:S05]  /*2110*/  PRMT R3, R155, 0x8880, RZ ;  /* 0x000088809b037816 */ /* 0x002fca00000000ff */
[----:B------:R-:W-:-:S07]  /*2120*/  IMAD R12, R3, R154, RZ ;  /* 0x0000009a030c7224 */ /* 0x000fce00078e02ff */
.L_x_40:
[----:B------:R-:W-:Y:S05]  /*2130*/  BSYNC B1 ;  /* 0x0000000000017941 */ /* 0x000fea0003800000 */
.L_x_39:
[----:B-1----:R-:W-:Y:S01]  /*2140*/  @!P4 IMAD R3, R28, R153, R12 ;  /* 0x000000991c03c224 */ /* 0x002fe200078e020c */
[----:B------:R-:W-:Y:S04]  /*2150*/  BSSY B1, `(.L_x_41) ;  /* 0x0000006000017945 */ /* 0x000fe80003800000 */
[----:B------:R1:W-:Y:S01]  /*2160*/  @!P4 STG.E.U8 desc[UR36][R4.64+0x8], R3 ;  /* 0x000008030400c986 */ /* 0x0003e2000c101124 */
[----:B------:R-:W-:Y:S05]  /*2170*/  @P2 BRA `(.L_x_42) ;  /* 0x00000000000c2947 */ /* 0x000fea0003800000 */
[----:B--2---:R-:W1:Y:S02]  /*2180*/  LDG.E.U8 R155, desc[UR36][R8.64+0x9] ;  /* 0x00000924089b7981 */ /* 0x004e64000c1e1100 */
[----:B-1----:R-:W-:-:S05]  /*2190*/  PRMT R3, R155, 0x8880, RZ ;  /* 0x000088809b037816 */ /* 0x002fca00000000ff */
[----:B------:R-:W-:-:S07]  /*21a0*/  IMAD R12, R3, R154, RZ ;  /* 0x0000009a030c7224 */ /* 0x000fce00078e02ff */
.L_x_42:
[----:B------:R-:W-:Y:S05]  /*21b0*/  BSYNC B1 ;  /* 0x0000000000017941 */ /* 0x000fea0003800000 */
.L_x_41:
[C---:B------:R-:W-:Y:S01]  /*21c0*/  ISETP.LT.OR P4, PT, R0.reuse, 0x9, !P0 ;  /* 0x000000090000780c */ /* 0x040fe20004781670 */
[----:B------:R-:W-:Y:S01]  /*21d0*/  @!P2 IMAD R29, R29, R153, R12 ;  /* 0x000000991d1da224 */ /* 0x000fe200078e020c */
[----:B------:R-:W-:Y:S01]  /*21e0*/  BSSY B1, `(.L_x_43) ;  /* 0x0000009000017945 */ /* 0x000fe20003800000 */
[C---:B------:R-:W-:Y:S02]  /*21f0*/  ISETP.LT.OR P3, PT, R0.reuse, 0xa, !P0 ;  /* 0x0000000a0000780c */ /* 0x040fe40004761670 */
[C---:B------:R-:W-:Y:S01]  /*2200*/  ISETP.LT.OR P5, PT, R0.reuse, 0x11, !P1 ;  /* 0x000000110000780c */ /* 0x040fe20004fa1670 */
[----:B------:R0:W-:Y:S01]  /*2210*/  @!P2 STG.E.U8 desc[UR36][R4.64+0x9], R29 ;  /* 0x0000091d0400a986 */ /* 0x0001e2000c101124 */
[----:B------:R-:W-:-:S06]  /*2220*/  ISETP.LT.OR P2, PT, R0, 0x12, !P1 ;  /* 0x000000120000780c */ /* 0x000fcc0004f41670 */
[----:B------:R-:W-:Y:S07]  /*2230*/  @P4 BRA `(.L_x_44) ;  /* 0x00000000000c4947 */ /* 0x000fee0003800000 */
[----:B--2---:R-:W1:Y:S02]  /*2240*/  LDG.E.U8 R155, desc[UR36][R10.64+0x8] ;  /* 0x000008240a9b7981 */ /* 0x004e64000c1e1100 */
[----:B-1----:R-:W-:-:S05]  /*2250*/  PRMT R3, R155, 0x8880, RZ ;  /* 0x000088809b037816 */ /* 0x002fca00000000ff */
[----:B------:R-:W-:-:S07]  /*2260*/  IMAD R12, R3, R154, RZ ;  /* 0x0000009a030c7224 */ /* 0x000fce00078e02ff */
.L_x_44:
[----:B------:R-:W-:Y:S05]  /*2270*/  BSYNC B1 ;  /* 0x0000000000017941 */ /* 0x000fea0003800000 */
.L_x_43:
[----:B-1----:R-:W-:Y:S01]  /*2280*/  @!P4 IMAD R3, R30, R153, R12 ;  /* 0x000000991e03c224 */ /* 0x002fe200078e020c */
[----:B------:R-:W-:Y:S04]  /*2290*/  BSSY B1, `(.L_x_45) ;  /* 0x0000006000017945 */ /* 0x000fe80003800000 */
[----:B------:R1:W-:Y:S01]  /*22a0*/  @!P4 STG.E.U8 desc[UR36][R6.64+0x8], R3 ;  /* 0x000008030600c986 */ /* 0x0003e2000c101124 */
[----:B------:R-:W-:Y:S05]  /*22b0*/  @P3 BRA `(.L_x_46) ;  /* 0x00000000000c3947 */ /* 0x000fea0003800000 */
[----:B--2---:R-:W1:Y:S02]  /*22c0*/  LDG.E.U8 R155, desc[UR36][R10.64+0x9] ;  /* 0x000009240a9b7981 */ /* 0x004e64000c1e1100 */
[----:B-1----:R-:W-:-:S05]  /*22d0*/  PRMT R3, R155, 0x8880, RZ ;  /* 0x000088809b037816 */ /* 0x002fca00000000ff */
[----:B------:R-:W-:-:S07]  /*22e0*/  IMAD R12, R3, R154, RZ ;  /* 0x0000009a030c7224 */ /* 0x000fce00078e02ff */
.L_x_46:
[----:B------:R-:W-:Y:S05]  /*22f0*/  BSYNC B1 ;  /* 0x0000000000017941 */ /* 0x000fea0003800000 */
.L_x_45:
[----:B------:R-:W-:Y:S01]  /*2300*/  @!P3 IMAD R31, R31, R153, R12 ;  /* 0x000000991f1fb224 */ /* 0x000fe200078e020c */
[----:B------:R-:W-:Y:S04]  /*2310*/  BSSY B1, `(.L_x_47) ;  /* 0x0000006000017945 */ /* 0x000fe80003800000 */
[----:B------:R0:W-:Y:S01]  /*2320*/  @!P3 STG.E.U8 desc[UR36][R6.64+0x9], R31 ;  /* 0x0000091f0600b986 */ /* 0x0001e2000c101124 */
[----:B------:R-:W-:Y:S05]  /*2330*/  @P5 BRA `(.L_x_48) ;  /* 0x00000000000c5947 */ /* 0x000fea0003800000 */
[----:B--2---:R-:W1:Y:S02]  /*2340*/  LDG.E.U8 R155, desc[UR36][R8.64+0x10] ;  /* 0x00001024089b7981 */ /* 0x004e64000c1e1100 */
[----:B-1----:R-:W-:-:S05]  /*2350*/  PRMT R3, R155, 0x8880, RZ ;  /* 0x000088809b037816 */ /* 0x002fca00000000ff */
[----:B------:R-:W-:-:S07]  /*2360*/  IMAD R12, R3, R154, RZ ;  /* 0x0000009a030c7224 */ /* 0x000fce00078e02ff */
.L_x_48:
[----:B------:R-:W-:Y:S05]  /*2370*/  BSYNC B1 ;  /* 0x0000000000017941 */ /* 0x000fea0003800000 */
.L_x_47:
[----:B-1----:R-:W-:Y:S01]  /*2380*/  @!P5 IMAD R3, R32, R153, R12 ;  /* 0x000000992003d224 */ /* 0x002fe200078e020c */
[----:B------:R-:W-:Y:S04]  /*2390*/  BSSY B1, `(.L_x_49) ;  /* 0x0000006000017945 */ /* 0x000fe80003800000 */
[----:B------:R1:W-:Y:S01]  /*23a0*/  @!P5 STG.E.U8 desc[UR36][R4.64+0x10], R3 ;  /* 0x000010030400d986 */ /* 0x0003e2000c101124 */
[----:B------:R-:W-:Y:S05]  /*23b0*/  @P2 BRA `(.L_x_50) ;  /* 0x00000000000c2947 */ /* 0x000fea0003800000 */
[----:B--2---:R-:W1:Y:S02]  /*23c0*/  LDG.E.U8 R155, desc[UR36][R8.64+0x11] ;  /* 0x00001124089b7981 */ /* 0x004e64000c1e1100 */
[----:B-1----:R-:W-:-:S05]  /*23d0*/  PRMT R3, R155, 0x8880, RZ ;  /* 0x000088809b037816 */ /* 0x002fca00000000ff */
[----:B------:R-:W-:-:S07]  /*23e0*/  IMAD R12, R3, R154, RZ ;  /* 0x0000009a030c7224 */ /* 0x000fce00078e02ff */
.L_x_50:
[----:B------:R-:W-:Y:S05]  /*23f0*/  BSYNC B1 ;  /* 0x0000000000017941 */ /* 0x000fea0003800000 */
.L_x_49:
        /* <DEDUP_REMOVED lines=11> */
.L_x_52:
[----:B------:R-:W-:Y:S05]  /*24b0*/  BSYNC B1 ;  /* 0x0000000000017941 */ /* 0x000fea0003800000 */
.L_x_51:
[----:B-1----:R-:W-:Y:S01]  /*24c0*/  @!P4 IMAD R3, R34, R153, R12 ;  /* 0x000000992203c224 */ /* 0x002fe200078e020c */
[----:B------:R-:W-:Y:S04]  /*24d0*/  BSSY B1, `(.L_x_53) ;  /* 0x0000006000017945 */ /* 0x000fe80003800000 */
[----:B------:R1:W-:Y:S01]  /*24e0*/  @!P4 STG.E.U8 desc[UR36][R6.64+0x10], R3 ;  /* 0x000010030600c986 */ /* 0x0003e2000c101124 */
[----:B------:R-:W-:Y:S05]  /*24f0*/  @P3 BRA `(.L_x_54) ;  /* 0x00000000000c3947 */ /* 0x000fea0003800000 */
[----:B--2---:R-:W1:Y:S02]  /*2500*/  LDG.E.U8 R155, desc[UR36][R10.64+0x11] ;  /* 0x000011240a9b7981 */ /* 0x004e64000c1e1100 */
[----:B-1----:R-:W-:-:S05]  /*2510*/  PRMT R3, R155, 0x8880, RZ ;  /* 0x000088809b037816 */ /* 0x002fca00000000ff */
[----:B------:R-:W-:-:S07]  /*2520*/  IMAD R12, R3, R154, RZ ;  /* 0x0000009a030c7224 */ /* 0x000fce00078e02ff */
.L_x_54:
[----:B------:R-:W-:Y:S05]  /*2530*/  BSYNC B1 ;  /* 0x0000000000017941 */ /* 0x000fea0003800000 */
.L_x_53:
[----:B------:R-:W-:Y:S01]  /*2540*/  @!P3 IMAD R35, R35, R153, R12 ;  /* 0x000000992323b224 */ /* 0x000fe200078e020c */
[----:B------:R-:W-:Y:S04]  /*2550*/  BSSY B1, `(.L_x_55) ;  /* 0x0000006000017945 */ /* 0x000fe80003800000 */
[----:B------:R0:W-:Y:S01]  /*2560*/  @!P3 STG.E.U8 desc[UR36][R6.64+0x11], R35 ;  /* 0x000011230600b986 */ /* 0x0001e2000c101124 */
[----:B------:R-:W-:Y:S05]  /*2570*/  @P5 BRA `(.L_x_56) ;  /* 0x00000000000c5947 */ /* 0x000fea0003800000 */
[----:B--2---:R-:W1:Y:S02]  /*2580*/  LDG.E.U8 R155, desc[UR36][R8.64+0x18] ;  /* 0x00001824089b7981 */ /* 0x004e64000c1e1100 */
[----:B-1----:R-:W-:-:S05]  /*2590*/  PRMT R3, R155, 0x8880, RZ ;  /* 0x000088809b037816 */ /* 0x002fca00000000ff */
[----:B------:R-:W-:-:S07]  /*25a0*/  IMAD R12, R3, R154, RZ ;  /* 0x0000009a030c7224 */ /* 0x000fce00078e02ff */
.L_x_56:
[----:B------:R-:W-:Y:S05]  /*25b0*/  BSYNC B1 ;  /* 0x0000000000017941 */ /* 0x000fea0003800000 */
.L_x_55:
[----:B-1----:R-:W-:Y:S01]  /*25c0*/  @!P5 IMAD R3, R36, R153, R12 ;  /* 0x000000992403d224 */ /* 0x002fe200078e020c */
[----:B------:R-:W-:Y:S04]  /*25d0*/  BSSY B1, `(.L_x_57) ;  /* 0x0000006000017945 */ /* 0x000fe80003800000 */
[----:B------:R1:W-:Y:S01]  /*25e0*/  @!P5 STG.E.U8 desc[UR36][R4.64+0x18], R3 ;  /* 0x000018030400d986 */ /* 0x0003e2000c101124 */
[----:B------:R-:W-:Y:S05]  /*25f0*/  @P2 BRA `(.L_x_58) ;  /* 0x00000000000c2947 */ /* 0x000fea0003800000 */
[----:B--2---:R-:W1:Y:S02]  /*2600*/  LDG.E.U8 R155, desc[UR36][R8.64+0x19] ;  /* 0x00001924089b7981 */ /* 0x004e64000c1e1100 */
[----:B-1----:R-:W-:-:S05]  /*2610*/  PRMT R3, R155, 0x8880, RZ ;  /* 0x000088809b037816 */ /* 0x002fca00000000ff */
[----:B------:R-:W-:-:S07]  /*2620*/  IMAD R12, R3, R154, RZ ;  /* 0x0000009a030c7224 */ /* 0x000fce00078e02ff */
.L_x_58:
[----:B------:R-:W-:Y:S05]  /*2630*/  BSYNC B1 ;  /* 0x0000000000017941 */ /* 0x000fea0003800000 */
.L_x_57:
        /* <DEDUP_REMOVED lines=11> */
.L_x_60:
[----:B------:R-:W-:Y:S05]  /*26f0*/  BSYNC B1 ;  /* 0x0000000000017941 */ /* 0x000fea0003800000 */
.L_x_59:
[----:B-1----:R-:W-:Y:S01]  /*2700*/  @!P4 IMAD R3, R38, R153, R12 ;  /* 0x000000992603c224 */ /* 0x002fe200078e020c */
[----:B------:R-:W-:Y:S04]  /*2710*/  BSSY B1, `(.L_x_61) ;  /* 0x0000006000017945 */ /* 0x000fe80003800000 */
[----:B------:R1:W-:Y:S01]  /*2720*/  @!P4 STG.E.U8 desc[UR36][R6.64+0x18], R3 ;  /* 0x000018030600c986 */ /* 0x0003e2000c101124 */
[----:B------:R-:W-:Y:S05]  /*2730*/  @P3 BRA `(.L_x_62) ;  /* 0x00000000000c3947 */ /* 0x000fea0003800000 */
[----:B--2---:R-:W1:Y:S02]  /*2740*/  LDG.E.U8 R155, desc[UR36][R10.64+0x19] ;  /* 0x000019240a9b7981 */ /* 0x004e64000c1e1100 */
[----:B-1----:R-:W-:-:S05]  /*2750*/  PRMT R3, R155, 0x8880, RZ ;  /* 0x000088809b037816 */ /* 0x002fca00000000ff */
[----:B------:R-:W-:-:S07]  /*2760*/  IMAD R12, R3, R154, RZ ;  /* 0x0000009a030c7224 */ /* 0x000fce00078e02ff */
.L_x_62:
[----:B------:R-:W-:Y:S05]  /*2770*/  BSYNC B1 ;  /* 0x0000000000017941 */ /* 0x000fea0003800000 */
.L_x_61:
[----:B------:R-:W-:Y:S01]  /*2780*/  @!P3 IMAD R39, R39, R153, R12 ;  /* 0x000000992727b224 */ /* 0x000fe200078e020c */
[----:B------:R-:W-:Y:S04]  /*2790*/  BSSY B1, `(.L_x_63) ;  /* 0x0000006000017945 */ /* 0x000fe80003800000 */
[----:B------:R0:W-:Y:S01]  /*27a0*/  @!P3 STG.E.U8 desc[UR36][R6.64+0x19], R39 ;  /* 0x000019270600b986 */ /* 0x0001e2000c101124 */
[----:B------:R-:W-:Y:S05]  /*27b0*/  @P5 BRA `(.L_x_64) ;  /* 0x00000000000c5947 */ /* 0x000fea0003800000 */
[----:B--2---:R-:W1:Y:S02]  /*27c0*/  LDG.E.U8 R155, desc[UR36][R8.64+0x20] ;  /* 0x00002024089b7981 */ /* 0x004e64000c1e1100 */
[----:B-1----:R-:W-:-:S05]  /*27d0*/  PRMT R3, R155, 0x8880, RZ ;  /* 0x000088809b037816 */ /* 0x002fca00000000ff */
[----:B------:R-:W-:-:S07]  /*27e0*/  IMAD R12, R3, R154, RZ ;  /* 0x0000009a030c7224 */ /* 0x000fce00078e02ff */
.L_x_64:
[----:B------:R-:W-:Y:S05]  /*27f0*/  BSYNC B1 ;  /* 0x0000000000017941 */ /* 0x000fea0003800000 */
.L_x_63:
[----:B-1----:R-:W-:Y:S01]  /*2800*/  @!P5 IMAD R3, R40, R153, R12 ;  /* 0x000000992803d224 */ /* 0x002fe200078e020c */
[----:B------:R-:W-:Y:S04]  /*2810*/  BSSY B1, `(.L_x_65) ;  /* 0x0000006000017945 */ /* 0x000fe80003800000 */
[----:B------:R1:W-:Y:S01]  /*2820*/  @!P5 STG.E.U8 desc[UR36][R4.64+0x20], R3 ;  /* 0x000020030400d986 */ /* 0x0003e2000c101124 */
[----:B------:R-:W-:Y:S05]  /*2830*/  @P2 BRA `(.L_x_66) ;  /* 0x00000000000c2947 */ /* 0x000fea0003800000 */
[----:B--2---:R-:W1:Y:S02]  /*2840*/  LDG.E.U8 R155, desc[UR36][R8.64+0x21] ;  /* 0x00002124089b7981 */ /* 0x004e64000c1e1100 */
[----:B-1----:R-:W-:-:S05]  /*2850*/  PRMT R3, R155, 0x8880, RZ ;  /* 0x000088809b037816 */ /* 0x002fca00000000ff */
[----:B------:R-:W-:-:S07]  /*2860*/  IMAD R12, R3, R154, RZ ;  /* 0x0000009a030c7224 */ /* 0x000fce00078e02ff */
.L_x_66:
[----:B------:R-:W-:Y:S05]  /*2870*/  BSYNC B1 ;  /* 0x0000000000017941 */ /* 0x000fea0003800000 */
.L_x_65:
        /* <DEDUP_REMOVED lines=11> */
.L_x_68:
[----:B------:R-:W-:Y:S05]  /*2930*/  BSYNC B1 ;  /* 0x0000000000017941 */ /* 0x000fea0003800000 */
.L_x_67:
[----:B-1----:R-:W-:Y:S01]  /*2940*/  @!P4 IMAD R3, R42, R153, R12 ;  /* 0x000000992a03c224 */ /* 0x002fe200078e020c */
[----:B------:R-:W-:Y:S04]  /*2950*/  BSSY B1, `(.L_x_69) ;  /* 0x0000006000017945 */ /* 0x000fe80003800000 */
[----:B------:R1:W-:Y:S01]  /*2960*/  @!P4 STG.E.U8 desc[UR36][R6.64+0x20], R3 ;  /* 0x000020030600c986 */ /* 0x0003e2000c101124 */
[----:B------:R-:W-:Y:S05]  /*2970*/  @P3 BRA `(.L_x_70) ;  /* 0x00000000000c3947 */ /* 0x000fea0003800000 */
[----:B--2---:R-:W1:Y:S02]  /*2980*/  LDG.E.U8 R155, desc[UR36][R10.64+0x21] ;  /* 0x000021240a9b7981 */ /* 0x004e64000c1e1100 */
[----:B-1----:R-:W-:-:S05]  /*2990*/  PRMT R3, R155, 0x8880, RZ ;  /* 0x000088809b037816 */ /* 0x002fca00000000ff */
[----:B------:R-:W-:-:S07]  /*29a0*/  IMAD R12, R3, R154, RZ ;  /* 0x0000009a030c7224 */ /* 0x000fce00078e02ff */
.L_x_70:
[----:B------:R-:W-:Y:S05]  /*29b0*/  BSYNC B1 ;  /* 0x0000000000017941 */ /* 0x000fea0003800000 */
.L_x_69:
[----:B------:R-:W-:Y:S01]  /*29c0*/  @!P3 IMAD R43, R43, R153, R12 ;  /* 0x000000992b2bb224 */ /* 0x000fe200078e020c */
[----:B------:R-:W-:Y:S04]  /*29d0*/  BSSY B1, `(.L_x_71) ;  /* 0x0000006000017945 */ /* 0x000fe80003800000 */
[----:B------:R0:W-:Y:S01]  /*29e0*/  @!P3 STG.E.U8 desc[UR36][R6.64+0x21], R43 ;  /* 0x0000212b0600b986 */ /* 0x0001e2000c101124 */
[----:B------:R-:W-:Y:S05]  /*29f0*/  @P5 BRA `(.L_x_72) ;  /* 0x00000000000c5947 */ /* 0x000fea0003800000 */
[----:B--2---:R-:W1:Y:S02]  /*2a00*/  LDG.E.U8 R155, desc[UR36][R8.64+0x28] ;  /* 0x00002824089b7981 */ /* 0x004e64000c1e1100 */
[----:B-1----:R-:W-:-:S05]  /*2a10*/  PRMT R3, R155, 0x8880, RZ ;  /* 0x000088809b037816 */ /* 0x002fca00000000ff */
[----:B------:R-:W-:-:S07]  /*2a20*/  IMAD R12, R3, R154, RZ ;  /* 0x0000009a030c7224 */ /* 0x000fce00078e02ff */
.L_x_72:
[----:B------:R-:W-:Y:S05]  /*2a30*/  BSYNC B1 ;  /* 0x0000000000017941 */ /* 0x000fea0003800000 */
.L_x_71:
[----:B-1----:R-:W-:Y:S01]  /*2a40*/  @!P5 IMAD R3, R44, R153, R12 ;  /* 0x000000992c03d224 */ /* 0x002fe200078e020c */
[----:B------:R-:W-:Y:S04]  /*2a50*/  BSSY B1, `(.L_x_73) ;  /* 0x0000006000017945 */ /* 0x000fe80003800000 */
[----:B------:R1:W-:Y:S01]  /*2a60*/  @!P5 STG.E.U8 desc[UR36][R4.64+0x28], R3 ;  /* 0x000028030400d986 */ /* 0x0003e2000c101124 */
[----:B------:R-:W-:Y:S05]  /*2a70*/  @P2 BRA `(.L_x_74) ;  /* 0x00000000000c2947 */ /* 0x000fea0003800000 */
[----:B--2---:R-:W1:Y:S02]  /*2a80*/  LDG.E.U8 R155, desc[UR36][R8.64+0x29] ;  /* 0x00002924089b7981 */ /* 0x004e64000c1e1100 */
[----:B-1----:R-:W-:-:S05]  /*2a90*/  PRMT R3, R155, 0x8880, RZ ;  /* 0x000088809b037816 */ /* 0x002fca00000000ff */
[----:B------:R-:W-:-:S07]  /*2aa0*/  IMAD R12, R3, R154, RZ ;  /* 0x0000009a030c7224 */ /* 0x000fce00078e02ff */
.L_x_74:
[----:B------:R-:W-:Y:S05]  /*2ab0*/  BSYNC B1 ;  /* 0x0000000000017941 */ /* 0x000fea0003800000 */
.L_x_73:
        /* <DEDUP_REMOVED lines=11> */
.L_x_76:
[----:B------:R-:W-:Y:S05]  /*2b70*/  BSYNC B1 ;  /* 0x0000000000017941 */ /* 0x000fea0003800000 */
.L_x_75:
[----:B-1----:R-:W-:Y:S01]  /*2b80*/  @!P4 IMAD R3, R46, R153, R12 ;  /* 0x000000992e03c224 */ /* 0x002fe200078e020c */
[----:B------:R-:W-:Y:S04]  /*2b90*/  BSSY B1, `(.L_x_77) ;  /* 0x0000006000017945 */ /* 0x000fe80003800000 */
[----:B------:R1:W-:Y:S01]  /*2ba0*/  @!P4 STG.E.U8 desc[UR36][R6.64+0x28], R3 ;  /* 0x000028030600c986 */ /* 0x0003e2000c101124 */
[----:B------:R-:W-:Y:S05]  /*2bb0*/  @P3 BRA `(.L_x_78) ;  /* 0x00000000000c3947 */ /* 0x000fea0003800000 */
[----:B--2---:R-:W1:Y:S02]  /*2bc0*/  LDG.E.U8 R155, desc[UR36][R10.64+0x29] ;  /* 0x000029240a9b7981 */ /* 0x004e64000c1e1100 */
[----:B-1----:R-:W-:-:S05]  /*2bd0*/  PRMT R3, R155, 0x8880, RZ ;  /* 0x000088809b037816 */ /* 0x002fca00000000ff */
[----:B------:R-:W-:-:S07]  /*2be0*/  IMAD R12, R3, R154, RZ ;  /* 0x0000009a030c7224 */ /* 0x000fce00078e02ff */
.L_x_78:
[----:B------:R-:W-:Y:S05]  /*2bf0*/  BSYNC B1 ;  /* 0x0000000000017941 */ /* 0x000fea0003800000 */
.L_x_77:
[----:B------:R-:W-:Y:S01]  /*2c00*/  @!P3 IMAD R47, R47, R153, R12 ;  /* 0x000000992f2fb224 */ /* 0x000fe200078e020c */
[----:B------:R-:W-:Y:S04]  /*2c10*/  BSSY B1, `(.L_x_79) ;  /* 0x0000006000017945 */ /* 0x000fe80003800000 */
[----:B------:R0:W-:Y:S01]  /*2c20*/  @!P3 STG.E.U8 desc[UR36][R6.64+0x29], R47 ;  /* 0x0000292f0600b986 */ /* 0x0001e2000c101124 */
[----:B------:R-:W-:Y:S05]  /*2c30*/  @P5 BRA `(.L_x_80) ;  /* 0x00000000000c5947 */ /* 0x000fea0003800000 */
[----:B--2---:R-:W1:Y:S02]  /*2c40*/  LDG.E.U8 R155, desc[UR36][R8.64+0x30] ;  /* 0x00003024089b7981 */ /* 0x004e64000c1e1100 */
[----:B-1----:R-:W-:-:S05]  /*2c50*/  PRMT R3, R155, 0x8880, RZ ;  /* 0x000088809b037816 */ /* 0x002fca00000000ff */
[----:B------:R-:W-:-:S07]  /*2c60*/  IMAD R12, R3, R154, RZ ;  /* 0x0000009a030c7224 */ /* 0x000fce00078e02ff */
.L_x_80:
[----:B------:R-:W-:Y:S05]  /*2c70*/  BSYNC B1 ;  /* 0x0000000000017941 */ /* 0x000fea0003800000 */
.L_x_79:
[----:B-1----:R-:W-:Y:S01]  /*2c80*/  @!P5 IMAD R3, R48, R153, R12 ;  /* 0x000000993003d224 */ /* 0x002fe200078e020c */
[----:B------:R-:W-:Y:S04]  /*2c90*/  BSSY B1, `(.L_x_81) ;  /* 0x0000006000017945 */ /* 0x000fe80003800000 */
[----:B------:R1:W-:Y:S01]  /*2ca0*/  @!P5 STG.E.U8 desc[UR36][R4.64+0x30], R3 ;  /* 0x000030030400d986 */ /* 0x0003e2000c101124 */
[----:B------:R-:W-:Y:S05]  /*2cb0*/  @P2 BRA `(.L_x_82) ;  /* 0x00000000000c2947 */ /* 0x000fea0003800000 */
[----:B--2---:R-:W1:Y:S02]  /*2cc0*/  LDG.E.U8 R155, desc[UR36][R8.64+0x31] ;  /* 0x00003124089b7981 */ /* 0x004e64000c1e1100 */
[----:B-1----:R-:W-:-:S05]  /*2cd0*/  PRMT R3, R155, 0x8880, RZ ;  /* 0x000088809b037816 */ /* 0x002fca00000000ff */
[----:B------:R-:W-:-:S07]  /*2ce0*/  IMAD R12, R3, R154, RZ ;  /* 0x0000009a030c7224 */ /* 0x000fce00078e02ff */
.L_x_82:
[----:B------:R-:W-:Y:S05]  /*2cf0*/  BSYNC B1 ;  /* 0x0000000000017941 */ /* 0x000fea0003800000 */
.L_x_81:
        /* <DEDUP_REMOVED lines=11> */
.L_x_84:
[----:B------:R-:W-:Y:S05]  /*2db0*/  BSYNC B1 ;  /* 0x0000000000017941 */ /* 0x000fea0003800000 */
.L_x_83:
[----:B-1----:R-:W-:Y:S01]  /*2dc0*/  @!P4 IMAD R3, R50, R153, R12 ;  /* 0x000000993203c224 */ /* 0x002fe200078e020c */
[----:B------:R-:W-:Y:S04]  /*2dd0*/  BSSY B1, `(.L_x_85) ;  /* 0x0000006000017945 */ /* 0x000fe80003800000 */
[----:B------:R1:W-:Y:S01]  /*2de0*/  @!P4 STG.E.U8 desc[UR36][R6.64+0x30], R3 ;  /* 0x000030030600c986 */ /* 0x0003e2000c101124 */
[----:B------:R-:W-:Y:S05]  /*2df0*/  @P3 BRA `(.L_x_86) ;  /* 0x00000000000c3947 */ /* 0x000fea0003800000 */
[----:B--2---:R-:W1:Y:S02]  /*2e00*/  LDG.E.U8 R155, desc[UR36][R10.64+0x31] ;  /* 0x000031240a9b7981 */ /* 0x004e64000c1e1100 */
[----:B-1----:R-:W-:-:S05]  /*2e10*/  PRMT R3, R155, 0x8880, RZ ;  /* 0x000088809b037816 */ /* 0x002fca00000000ff */
[----:B------:R-:W-:-:S07]  /*2e20*/  IMAD R12, R3, R154, RZ ;  /* 0x0000009a030c7224 */ /* 0x000fce00078e02ff */
.L_x_86:
[----:B------:R-:W-:Y:S05]  /*2e30*/  BSYNC B1 ;  /* 0x0000000000017941 */ /* 0x000fea0003800000 */
.L_x_85:
[----:B------:R-:W-:Y:S01]  /*2e40*/  @!P3 IMAD R51, R51, R153, R12 ;  /* 0x000000993333b224 */ /* 0x000fe200078e020c */
[----:B------:R-:W-:Y:S04]  /*2e50*/  BSSY B1, `(.L_x_87) ;  /* 0x0000006000017945 */ /* 0x000fe80003800000 */
[----:B------:R0:W-:Y:S01]  /*2e60*/  @!P3 STG.E.U8 desc[UR36][R6.64+0x31], R51 ;  /* 0x000031330600b986 */ /* 0x0001e2000c101124 */
[----:B------:R-:W-:Y:S05]  /*2e70*/  @P5 BRA `(.L_x_88) ;  /* 0x00000000000c5947 */ /* 0x000fea0003800000 */
[----:B--2---:R-:W1:Y:S02]  /*2e80*/  LDG.E.U8 R155, desc[UR36][R8.64+0x38] ;  /* 0x00003824089b7981 */ /* 0x004e64000c1e1100 */
[----:B-1----:R-:W-:-:S05]  /*2e90*/  PRMT R3, R155, 0x8880, RZ ;  /* 0x000088809b037816 */ /* 0x002fca00000000ff */
[----:B------:R-:W-:-:S07]  /*2ea0*/  IMAD R12, R3, R154, RZ ;  /* 0x0000009a030c7224 */ /* 0x000fce00078e02ff */
.L_x_88:
[----:B------:R-:W-:Y:S05]  /*2eb0*/  BSYNC B1 ;  /* 0x0000000000017941 */ /* 0x000fea0003800000 */
.L_x_87:
[----:B-1----:R-:W-:Y:S01]  /*2ec0*/  @!P5 IMAD R3, R52, R153, R12 ;  /* 0x000000993403d224 */ /* 0x002fe200078e020c */
[----:B------:R-:W-:Y:S04]  /*2ed0*/  BSSY B1, `(.L_x_89) ;  /* 0x0000006000017945 */ /* 0x000fe80003800000 */
[----:B------:R1:W-:Y:S01]  /*2ee0*/  @!P5 STG.E.U8 desc[UR36][R4.64+0x38], R3 ;  /* 0x000038030400d986 */ /* 0x0003e2000c101124 */
[----:B------:R-:W-:Y:S05]  /*2ef0*/  @P2 BRA `(.L_x_90) ;  /* 0x00000000000c2947 */ /* 0x000fea0003800000 */
[----:B--2---:R-:W1:Y:S02]  /*2f00*/  LDG.E.U8 R155, desc[UR36][R8.64+0x39] ;  /* 0x00003924089b7981 */ /* 0x004e64000c1e1100 */
[----:B-1----:R-:W-:-:S05]  /*2f10*/  PRMT R3, R155, 0x8880, RZ ;  /* 0x000088809b037816 */ /* 0x002fca00000000ff */
[----:B------:R-:W-:-:S07]  /*2f20*/  IMAD R12, R3, R154, RZ ;  /* 0x0000009a030c7224 */ /* 0x000fce00078e02ff */
.L_x_90:
[----:B------:R-:W-:Y:S05]  /*2f30*/  BSYNC B1 ;  /* 0x0000000000017941 */ /* 0x000fea0003800000 */
.L_x_89:
        /* <DEDUP_REMOVED lines=11> */
.L_x_92:
[----:B------:R-:W-:Y:S05]  /*2ff0*/  BSYNC B1 ;  /* 0x0000000000017941 */ /* 0x000fea0003800000 */
.L_x_91:
[----:B-1----:R-:W-:Y:S01]  /*3000*/  @!P4 IMAD R3, R54, R153, R12 ;  /* 0x000000993603c224 */ /* 0x002fe200078e020c */
[----:B------:R-:W-:Y:S04]  /*3010*/  BSSY B1, `(.L_x_93) ;  /* 0x0000006000017945 */ /* 0x000fe80003800000 */
[----:B------:R1:W-:Y:S01]  /*3020*/  @!P4 STG.E.U8 desc[UR36][R6.64+0x38], R3 ;  /* 0x000038030600c986 */ /* 0x0003e2000c101124 */
[----:B------:R-:W-:Y:S05]  /*3030*/  @P3 BRA `(.L_x_94) ;  /* 0x00000000000c3947 */ /* 0x000fea0003800000 */
[----:B--2---:R-:W1:Y:S02]  /*3040*/  LDG.E.U8 R155, desc[UR36][R10.64+0x39] ;  /* 0x000039240a9b7981 */ /* 0x004e64000c1e1100 */
[----:B-1----:R-:W-:-:S05]  /*3050*/  PRMT R3, R155, 0x8880, RZ ;  /* 0x000088809b037816 */ /* 0x002fca00000000ff */
[----:B------:R-:W-:-:S07]  /*3060*/  IMAD R12, R3, R154, RZ ;  /* 0x0000009a030c7224 */ /* 0x000fce00078e02ff */
.L_x_94:
[----:B------:R-:W-:Y:S05]  /*3070*/  BSYNC B1 ;  /* 0x0000000000017941 */ /* 0x000fea0003800000 */
.L_x_93:
[----:B------:R-:W-:Y:S01]  /*3080*/  @!P3 IMAD R55, R55, R153, R12 ;  /* 0x000000993737b224 */ /* 0x000fe200078e020c */
[----:B------:R-:W-:Y:S04]  /*3090*/  BSSY B1, `(.L_x_95) ;  /* 0x0000006000017945 */ /* 0x000fe80003800000 */
[----:B------:R0:W-:Y:S01]  /*30a0*/  @!P3 STG.E.U8 desc[UR36][R6.64+0x39], R55 ;  /* 0x000039370600b986 */ /* 0x0001e2000c101124 */
[----:B------:R-:W-:Y:S05]  /*30b0*/  @P5 BRA `(.L_x_96) ;  /* 0x00000000000c5947 */ /* 0x000fea0003800000 */
[----:B--2---:R-:W1:Y:S02]  /*30c0*/  LDG.E.U8 R155, desc[UR36][R8.64+0x40] ;  /* 0x00004024089b7981 */ /* 0x004e64000c1e1100 */
[----:B-1----:R-:W-:-:S05]  /*30d0*/  PRMT R3, R155, 0x8880, RZ ;  /* 0x000088809b037816 */ /* 0x002fca00000000ff */
[----:B------:R-:W-:-:S07]  /*30e0*/  IMAD R12, R3, R154, RZ ;  /* 0x0000009a030c7224 */ /* 0x000fce00078e02ff */
.L_x_96:
[----:B------:R-:W-:Y:S05]  /*30f0*/  BSYNC B1 ;  /* 0x0000000000017941 */ /* 0x000fea0003800000 */
.L_x_95:
[----:B-1----:R-:W-:Y:S01]  /*3100*/  @!P5 IMAD R3, R56, R153, R12 ;  /* 0x000000993803d224 */ /* 0x002fe200078e020c */
[----:B------:R-:W-:Y:S04]  /*3110*/  BSSY B1, `(.L_x_97) ;  /* 0x0000006000017945 */ /* 0x000fe80003800000 */
[----:B------:R1:W-:Y:S01]  /*3120*/  @!P5 STG.E.U8 desc[UR36][R4.64+0x40], R3 ;  /* 0x000040030400d986 */ /* 0x0003e2000c101124 */
[----:B------:R-:W-:Y:S05]  /*3130*/  @P2 BRA `(.L_x_98) ;  /* 0x00000000000c2947 */ /* 0x000fea0003800000 */
[----:B--2---:R-:W1:Y:S02]  /*3140*/  LDG.E.U8 R155, desc[UR36][R8.64+0x41] ;  /* 0x00004124089b7981 */ /* 0x004e64000c1e1100 */
[----:B-1----:R-:W-:-:S05]  /*3150*/  PRMT R3, R155, 0x8880, RZ ;  /* 0x000088809b037816 */ /* 0x002fca00000000ff */
[----:B------:R-:W-:-:S07]  /*3160*/  IMAD R12, R3, R154, RZ ;  /* 0x0000009a030c7224 */ /* 0x000fce00078e02ff */
.L_x_98:
[----:B------:R-:W-:Y:S05]  /*3170*/  BSYNC B1 ;  /* 0x0000000000017941 */ /* 0x000fea0003800000 */
.L_x_97:
        /* <DEDUP_REMOVED lines=11> */
.L_x_100:
[----:B------:R-:W-:Y:S05]  /*3230*/  BSYNC B1 ;  /* 0x0000000000017941 */ /* 0x000fea0003800000 */
.L_x_99:
[----:B-1----:R-:W-:Y:S01]  /*3240*/  @!P4 IMAD R3, R58, R153, R12 ;  /* 0x000000993a03c224 */ /* 0x002fe200078e020c */
[----:B------:R-:W-:Y:S04]  /*3250*/  BSSY B1, `(.L_x_101) ;  /* 0x0000006000017945 */ /* 0x000fe80003800000 */
[----:B------:R1:W-:Y:S01]  /*3260*/  @!P4 STG.E.U8 desc[UR36][R6.64+0x40], R3 ;  /* 0x000040030600c986 */ /* 0x0003e2000c101124 */
[----:B------:R-:W-:Y:S05]  /*3270*/  @P3 BRA `(.L_x_102) ;  /* 0x00000000000c3947 */ /* 0x000fea0003800000 */
[----:B--2---:R-:W1:Y:S02]  /*3280*/  LDG.E.U8 R155, desc[UR36][R10.64+0x41] ;  /* 0x000041240a9b7981 */ /* 0x004e64000c1e1100 */
[----:B-1----:R-:W-:-:S05]  /*3290*/  PRMT R3, R155, 0x8880, RZ ;  /* 0x000088809b037816 */ /* 0x002fca00000000ff */
[----:B------:R-:W-:-:S07]  /*32a0*/  IMAD R12, R3, R154, RZ ;  /* 0x0000009a030c7224 */ /* 0x000fce00078e02ff */
.L_x_102:
[----:B------:R-:W-:Y:S05]  /*32b0*/  BSYNC B1 ;  /* 0x0000000000017941 */ /* 0x000fea0003800000 */
.L_x_101:
[----:B------:R-:W-:Y:S01]  /*32c0*/  @!P3 IMAD R59, R59, R153, R12 ;  /* 0x000000993b3bb224 */ /* 0x000fe200078e020c */
[----:B------:R-:W-:Y:S04]  /*32d0*/  BSSY B1, `(.L_x_103) ;  /* 0x0000006000017945 */ /* 0x000fe80003800000 */
[----:B------:R0:W-:Y:S01]  /*32e0*/  @!P3 STG.E.U8 desc[UR36][R6.64+0x41], R59 ;  /* 0x0000413b0600b986 */ /* 0x0001e2000c101124 */
[----:B------:R-:W-:Y:S05]  /*32f0*/  @P5 BRA `(.L_x_104) ;  /* 0x00000000000c5947 */ /* 0x000fea0003800000 */
[----:B--2---:R-:W1:Y:S02]  /*3300*/  LDG.E.U8 R155, desc[UR36][R8.64+0x48] ;  /* 0x00004824089b7981 */ /* 0x004e64000c1e1100 */
[----:B-1----:R-:W-:-:S05]  /*3310*/  PRMT R3, R155, 0x8880, RZ ;  /* 0x000088809b037816 */ /* 0x002fca00000000ff */
[----:B------:R-:W-:-:S07]  /*3320*/  IMAD R12, R3, R154, RZ ;  /* 0x0000009a030c7224 */ /* 0x000fce00078e02ff */
.L_x_104:
[----:B------:R-:W-:Y:S05]  /*3330*/  BSYNC B1 ;  /* 0x0000000000017941 */ /* 0x000fea0003800000 */
.L_x_103:
[----:B-1----:R-:W-:Y:S01]  /*3340*/  @!P5 IMAD R3, R60, R153, R12 ;  /* 0x000000993c03d224 */ /* 0x002fe200078e020c */
[----:B------:R-:W-:Y:S04]  /*3350*/  BSSY B1, `(.L_x_105) ;  /* 0x0000006000017945 */ /* 0x000fe80003800000 */
[----:B------:R1:W-:Y:S01]  /*3360*/  @!P5 STG.E.U8 desc[UR36][R4.64+0x48], R3 ;  /* 0x000048030400d986 */ /* 0x0003e2000c101124 */
[----:B------:R-:W-:Y:S05]  /*3370*/  @P2 BRA `(.L_x_106) ;  /* 0x00000000000c2947 */ /* 0x000fea0003800000 */
[----:B--2---:R-:W1:Y:S02]  /*3380*/  LDG.E.U8 R155, desc[UR36][R8.64+0x49] ;  /* 0x00004924089b7981 */ /* 0x004e64000c1e1100 */
[----:B-1----:R-:W-:-:S05]  /*3390*/  PRMT R3, R155, 0x8880, RZ ;  /* 0x000088809b037816 */ /* 0x002fca00000000ff */
[----:B------:R-:W-:-:S07]  /*33a0*/  IMAD R12, R3, R154, RZ ;  /* 0x0000009a030c7224 */ /* 0x000fce00078e02ff */
.L_x_106:
[----:B------:R-:W-:Y:S05]  /*33b0*/  BSYNC B1 ;  /* 0x0000000000017941 */ /* 0x000fea0003800000 */
.L_x_105:
        /* <DEDUP_REMOVED lines=11> */
.L_x_108:
[----:B------:R-:W-:Y:S05]  /*3470*/  BSYNC B1 ;  /* 0x0000000000017941 */ /* 0x000fea0003800000 */
.L_x_107:
[----:B-1----:R-:W-:Y:S01]  /*3480*/  @!P4 IMAD R3, R62, R153, R12 ;  /* 0x000000993e03c224 */ /* 0x002fe200078e020c */
[----:B------:R-:W-:Y:S04]  /*3490*/  BSSY B1, `(.L_x_109) ;  /* 0x0000006000017945 */ /* 0x000fe80003800000 */
[----:B------:R1:W-:Y:S01]  /*34a0*/  @!P4 STG.E.U8 desc[UR36][R6.64+0x48], R3 ;  /* 0x000048030600c986 */ /* 0x0003e2000c101124 */
[----:B------:R-:W-:Y:S05]  /*34b0*/  @P3 BRA `(.L_x_110) ;  /* 0x00000000000c3947 */ /* 0x000fea0003800000 */
[----:B--2---:R-:W1:Y:S02]  /*34c0*/  LDG.E.U8 R155, desc[UR36][R10.64+0x49] ;  /* 0x000049240a9b7981 */ /* 0x004e64000c1e1100 */
[----:B-1----:R-:W-:-:S05]  /*34d0*/  PRMT R3, R155, 0x8880, RZ ;  /* 0x000088809b037816 */ /* 0x002fca00000000ff */
[----:B------:R-:W-:-:S07]  /*34e0*/  IMAD R12, R3, R154, RZ ;  /* 0x0000009a030c7224 */ /* 0x000fce00078e02ff */
.L_x_110:
[----:B------:R-:W-:Y:S05]  /*34f0*/  BSYNC B1 ;  /* 0x0000000000017941 */ /* 0x000fea0003800000 */
.L_x_109:
[----:B------:R-:W-:Y:S01]  /*3500*/  @!P3 IMAD R63, R63, R153, R12 ;  /* 0x000000993f3fb224 */ /* 0x000fe200078e020c */
[----:B------:R-:W-:Y:S04]  /*3510*/  BSSY B1, `(.L_x_111) ;  /* 0x0000006000017945 */ /* 0x000fe80003800000 */
[----:B------:R0:W-:Y:S01]  /*3520*/  @!P3 STG.E.U8 desc[UR36][R6.64+0x49], R63 ;  /* 0x0000493f0600b986 */ /* 0x0001e2000c101124 */
[----:B------:R-:W-:Y:S05]  /*3530*/  @P5 BRA `(.L_x_112) ;  /* 0x00000000000c5947 */ /* 0x000fea0003800000 */
[----:B--2---:R-:W1:Y:S02]  /*3540*/  LDG.E.U8 R155, desc[UR36][R8.64+0x50] ;  /* 0x00005024089b7981 */ /* 0x004e64000c1e1100 */
[----:B-1----:R-:W-:-:S05]  /*3550*/  PRMT R3, R155, 0x8880, RZ ;  /* 0x000088809b037816 */ /* 0x002fca00000000ff */
[----:B------:R-:W-:-:S07]  /*3560*/  IMAD R12, R3, R154, RZ ;  /* 0x0000009a030c7224 */ /* 0x000fce00078e02ff */
.L_x_112:
[----:B------:R-:W-:Y:S05]  /*3570*/  BSYNC B1 ;  /* 0x0000000000017941 */ /* 0x000fea0003800000 */
.L_x_111:
[----:B-1----:R-:W-:Y:S01]  /*3580*/  @!P5 IMAD R3, R64, R153, R12 ;  /* 0x000000994003d224 */ /* 0x002fe200078e020c */
[----:B------:R-:W-:Y:S04]  /*3590*/  BSSY B1, `(.L_x_113) ;  /* 0x0000006000017945 */ /* 0x000fe80003800000 */
[----:B------:R1:W-:Y:S01]  /*35a0*/  @!P5 STG.E.U8 desc[UR36][R4.64+0x50], R3 ;  /* 0x000050030400d986 */ /* 0x0003e2000c101124 */
[----:B------:R-:W-:Y:S05]  /*35b0*/  @P2 BRA `(.L_x_114) ;  /* 0x00000000000c2947 */ /* 0x000fea0003800000 */
[----:B--2---:R-:W1:Y:S02]  /*35c0*/  LDG.E.U8 R155, desc[UR36][R8.64+0x51] ;  /* 0x00005124089b7981 */ /* 0x004e64000c1e1100 */
[----:B-1----:R-:W-:-:S05]  /*35d0*/  PRMT R3, R155, 0x8880, RZ ;  /* 0x000088809b037816 */ /* 0x002fca00000000ff */
[----:B------:R-:W-:-:S07]  /*35e0*/  IMAD R12, R3, R154, RZ ;  /* 0x0000009a030c7224 */ /* 0x000fce00078e02ff */
.L_x_114:
[----:B------:R-:W-:Y:S05]  /*35f0*/  BSYNC B1 ;  /* 0x0000000000017941 */ /* 0x000fea0003800000 */
.L_x_113:
        /* <DEDUP_REMOVED lines=11> */
.L_x_116:
[----:B------:R-:W-:Y:S05]  /*36b0*/  BSYNC B1 ;  /* 0x0000000000017941 */ /* 0x000fea0003800000 */
.L_x_115:
[----:B-1----:R-:W-:Y:S01]  /*36c0*/  @!P4 IMAD R3, R66, R153, R12 ;  /* 0x000000994203c224 */ /* 0x002fe200078e020c */
[----:B------:R-:W-:Y:S04]  /*36d0*/  BSSY B1, `(.L_x_117) ;  /* 0x0000006000017945 */ /* 0x000fe80003800000 */
[----:B------:R1:W-:Y:S01]  /*36e0*/  @!P4 STG.E.U8 desc[UR36][R6.64+0x50], R3 ;  /* 0x000050030600c986 */ /* 0x0003e2000c101124 */
[----:B------:R-:W-:Y:S05]  /*36f0*/  @P3 BRA `(.L_x_118) ;  /* 0x00000000000c3947 */ /* 0x000fea0003800000 */
[----:B--2---:R-:W1:Y:S02]  /*3700*/  LDG.E.U8 R155, desc[UR36][R10.64+0x51] ;  /* 0x000051240a9b7981 */ /* 0x004e64000c1e1100 */
[----:B-1----:R-:W-:-:S05]  /*3710*/  PRMT R3, R155, 0x8880, RZ ;  /* 0x000088809b037816 */ /* 0x002fca00000000ff */
[----:B------:R-:W-:-:S07]  /*3720*/  IMAD R12, R3, R154, RZ ;  /* 0x0000009a030c7224 */ /* 0x000fce00078e02ff */
.L_x_118:
[----:B------:R-:W-:Y:S05]  /*3730*/  BSYNC B1 ;  /* 0x0000000000017941 */ /* 0x000fea0003800000 */
.L_x_117:
[----:B------:R-:W-:Y:S01]  /*3740*/  @!P3 IMAD R67, R67, R153, R12 ;  /* 0x000000994343b224 */ /* 0x000fe200078e020c */
[----:B------:R-:W-:Y:S04]  /*3750*/  BSSY B1, `(.L_x_119) ;  /* 0x0000006000017945 */ /* 0x000fe80003800000 */
[----:B------:R0:W-:Y:S01]  /*3760*/  @!P3 STG.E.U8 desc[UR36][R6.64+0x51], R67 ;  /* 0x000051430600b986 */ /* 0x0001e2000c101124 */
[----:B------:R-:W-:Y:S05]  /*3770*/  @P5 BRA `(.L_x_120) ;  /* 0x00000000000c5947 */ /* 0x000fea0003800000 */
[----:B--2---:R-:W1:Y:S02]  /*3780*/  LDG.E.U8 R155, desc[UR36][R8.64+0x58] ;  /* 0x00005824089b7981 */ /* 0x004e64000c1e1100 */
[----:B-1----:R-:W-:-:S05]  /*3790*/  PRMT R3, R155, 0x8880, RZ ;  /* 0x000088809b037816 */ /* 0x002fca00000000ff */
[----:B------:R-:W-:-:S07]  /*37a0*/  IMAD R12, R3, R154, RZ ;  /* 0x0000009a030c7224 */ /* 0x000fce00078e02ff */
.L_x_120:
[----:B------:R-:W-:Y:S05]  /*37b0*/  BSYNC B1 ;  /* 0x0000000000017941 */ /* 0x000fea0003800000 */
.L_x_119:
[----:B-1----:R-:W-:Y:S01]  /*37c0*/  @!P5 IMAD R3, R68, R153, R12 ;  /* 0x000000994403d224 */ /* 0x002fe200078e020c */
[----:B------:R-:W-:Y:S04]  /*37d0*/  BSSY B1, `(.L_x_121) ;  /* 0x0000006000017945 */ /* 0x000fe80003800000 */
[----:B------:R1:W-:Y:S01]  /*37e0*/  @!P5 STG.E.U8 desc[UR36][R4.64+0x58], R3 ;  /* 0x000058030400d986 */ /* 0x0003e2000c101124 */
[----:B------:R-:W-:Y:S05]  /*37f0*/  @P2 BRA `(.L_x_122) ;  /* 0x00000000000c2947 */ /* 0x000fea0003800000 */
[----:B--2---:R-:W1:Y:S02]  /*3800*/  LDG.E.U8 R155, desc[UR36][R8.64+0x59] ;  /* 0x00005924089b7981 */ /* 0x004e64000c1e1100 */
[----:B-1----:R-:W-:-:S05]  /*3810*/  PRMT R3, R155, 0x8880, RZ ;  /* 0x000088809b037816 */ /* 0x002fca00000000ff */
[----:B------:R-:W-:-:S07]  /*3820*/  IMAD R12, R3, R154, RZ ;  /* 0x0000009a030c7224 */ /* 0x000fce00078e02ff */
.L_x_122:
[----:B------:R-:W-:Y:S05]  /*3830*/  BSYNC B1 ;  /* 0x0000000000017941 */ /* 0x000fea0003800000 */
.L_x_121:
        /* <DEDUP_REMOVED lines=11> */
.L_x_124:
[----:B------:R-:W-:Y:S05]  /*38f0*/  BSYNC B1 ;  /* 0x0000000000017941 */ /* 0x000fea0003800000 */
.L_x_123:
[----:B-1----:R-:W-:Y:S01]  /*3900*/  @!P4 IMAD R3, R70, R153, R12 ;  /* 0x000000994603c224 */ /* 0x002fe200078e020c */
[----:B------:R-:W-:Y:S04]  /*3910*/  BSSY B1, `(.L_x_125) ;  /* 0x0000006000017945 */ /* 0x000fe80003800000 */
[----:B------:R1:W-:Y:S01]  /*3920*/  @!P4 STG.E.U8 desc[UR36][R6.64+0x58], R3 ;  /* 0x000058030600c986 */ /* 0x0003e2000c101124 */
[----:B------:R-:W-:Y:S05]  /*3930*/  @P3 BRA `(.L_x_126) ;  /* 0x00000000000c3947 */ /* 0x000fea0003800000 */
[----:B--2---:R-:W1:Y:S02]  /*3940*/  LDG.E.U8 R155, desc[UR36][R10.64+0x59] ;  /* 0x000059240a9b7981 */ /* 0x004e64000c1e1100 */
[----:B-1----:R-:W-:-:S05]  /*3950*/  PRMT R3, R155, 0x8880, RZ ;  /* 0x000088809b037816 */ /* 0x002fca00000000ff */
[----:B------:R-:W-:-:S07]  /*3960*/  IMAD R12, R3, R154, RZ ;  /* 0x0000009a030c7224 */ /* 0x000fce00078e02ff */
.L_x_126:
[----:B------:R-:W-:Y:S05]  /*3970*/  BSYNC B1 ;  /* 0x0000000000017941 */ /* 0x000fea0003800000 */
.L_x_125:
[----:B------:R-:W-:Y:S01]  /*3980*/  @!P3 IMAD R71, R71, R153, R12 ;  /* 0x000000994747b224 */ /* 0x000fe200078e020c */
[----:B------:R-:W-:Y:S04]  /*3990*/  BSSY B1, `(.L_x_127) ;  /* 0x0000006000017945 */ /* 0x000fe80003800000 */
[----:B------:R0:W-:Y:S01]  /*39a0*/  @!P3 STG.E.U8 desc[UR36][R6.64+0x59], R71 ;  /* 0x000059470600b986 */ /* 0x0001e2000c101124 */
[----:B------:R-:W-:Y:S05]  /*39b0*/  @P5 BRA `(.L_x_128) ;  /* 0x00000000000c5947 */ /* 0x000fea0003800000 */
[----:B--2---:R-:W1:Y:S02]  /*39c0*/  LDG.E.U8 R155, desc[UR36][R8.64+0x60] ;  /* 0x00006024089b7981 */ /* 0x004e64000c1e1100 */
[----:B-1----:R-:W-:-:S05]  /*39d0*/  PRMT R3, R155, 0x8880, RZ ;  /* 0x000088809b037816 */ /* 0x002fca00000000ff */
[----:B------:R-:W-:-:S07]  /*39e0*/  IMAD R12, R3, R154, RZ ;  /* 0x0000009a030c7224 */ /* 0x000fce00078e02ff */
.L_x_128:
[----:B------:R-:W-:Y:S05]  /*39f0*/  BSYNC B1 ;  /* 0x0000000000017941 */ /* 0x000fea0003800000 */
.L_x_127:
[----:B-1----:R-:W-:Y:S01]  /*3a00*/  @!P5 IMAD R3, R72, R153, R12 ;  /* 0x000000994803d224 */ /* 0x002fe200078e020c */
[----:B------:R-:W-:Y:S04]  /*3a10*/  BSSY B1, `(.L_x_129) ;  /* 0x0000006000017945 */ /* 0x000fe80003800000 */
[----:B------:R1:W-:Y:S01]  /*3a20*/  @!P5 STG.E.U8 desc[UR36][R4.64+0x60], R3 ;  /* 0x000060030400d986 */ /* 0x0003e2000c101124 */
[----:B------:R-:W-:Y:S05]  /*3a30*/  @P2 BRA `(.L_x_130) ;  /* 0x00000000000c2947 */ /* 0x000fea0003800000 */
[----:B--2---:R-:W1:Y:S02]  /*3a40*/  LDG.E.U8 R155, desc[UR36][R8.64+0x61] ;  /* 0x00006124089b7981 */ /* 0x004e64000c1e1100 */
[----:B-1----:R-:W-:-:S05]  /*3a50*/  PRMT R3, R155, 0x8880, RZ ;  /* 0x000088809b037816 */ /* 0x002fca00000000ff */
[----:B------:R-:W-:-:S07]  /*3a60*/  IMAD R12, R3, R154, RZ ;  /* 0x0000009a030c7224 */ /* 0x000fce00078e02ff */
.L_x_130:
[----:B------:R-:W-:Y:S05]  /*3a70*/  BSYNC B1 ;  /* 0x0000000000017941 */ /* 0x000fea0003800000 */
.L_x_129:
        /* <DEDUP_REMOVED lines=11> */
.L_x_132:
[----:B------:R-:W-:Y:S05]  /*3b30*/  BSYNC B1 ;  /* 0x0000000000017941 */ /* 0x000fea0003800000 */
.L_x_131:
[----:B-1----:R-:W-:Y:S01]  /*3b40*/  @!P4 IMAD R3, R74, R153, R12 ;  /* 0x000000994a03c224 */ /* 0x002fe200078e020c */
[----:B------:R-:W-:Y:S04]  /*3b50*/  BSSY B1, `(.L_x_133) ;  /* 0x0000006000017945 */ /* 0x000fe80003800000 */
[----:B------:R1:W-:Y:S01]  /*3b60*/  @!P4 STG.E.U8 desc[UR36][R6.64+0x60], R3 ;  /* 0x000060030600c986 */ /* 0x0003e2000c101124 */
[----:B------:R-:W-:Y:S05]  /*3b70*/  @P3 BRA `(.L_x_134) ;  /* 0x00000000000c3947 */ /* 0x000fea0003800000 */
[----:B--2---:R-:W1:Y:S02]  /*3b80*/  LDG.E.U8 R155, desc[UR36][R10.64+0x61] ;  /* 0x000061240a9b7981 */ /* 0x004e64000c1e1100 */
[----:B-1----:R-:W-:-:S05]  /*3b90*/  PRMT R3, R155, 0x8880, RZ ;  /* 0x000088809b037816 */ /* 0x002fca00000000ff */
[----:B------:R-:W-:-:S07]  /*3ba0*/  IMAD R12, R3, R154, RZ ;  /* 0x0000009a030c7224 */ /* 0x000fce00078e02ff */
.L_x_134:
[----:B------:R-:W-:Y:S05]  /*3bb0*/  BSYNC B1 ;  /* 0x0000000000017941 */ /* 0x000fea0003800000 */
.L_x_133:
[----:B------:R-:W-:Y:S01]  /*3bc0*/  @!P3 IMAD R75, R75, R153, R12 ;  /* 0x000000994b4bb224 */ /* 0x000fe200078e020c */
[----:B------:R-:W-:Y:S04]  /*3bd0*/  BSSY B1, `(.L_x_135) ;  /* 0x0000006000017945 */ /* 0x000fe80003800000 */
[----:B------:R0:W-:Y:S01]  /*3be0*/  @!P3 STG.E.U8 desc[UR36][R6.64+0x61], R75 ;  /* 0x0000614b0600b986 */ /* 0x0001e2000c101124 */
[----:B------:R-:W-:Y:S05]  /*3bf0*/  @P5 BRA `(.L_x_136) ;  /* 0x00000000000c5947 */ /* 0x000fea0003800000 */
[----:B--2---:R-:W1:Y:S02]  /*3c00*/  LDG.E.U8 R155, desc[UR36][R8.64+0x68] ;  /* 0x00006824089b7981 */ /* 0x004e64000c1e1100 */
[----:B-1----:R-:W-:-:S05]  /*3c10*/  PRMT R3, R155, 0x8880, RZ ;  /* 0x000088809b037816 */ /* 0x002fca00000000ff */
[----:B------:R-:W-:-:S07]  /*3c20*/  IMAD R12, R3, R154, RZ ;  /* 0x0000009a030c7224 */ /* 0x000fce00078e02ff */
.L_x_136:
[----:B------:R-:W-:Y:S05]  /*3c30*/  BSYNC B1 ;  /* 0x0000000000017941 */ /* 0x000fea0003800000 */
.L_x_135:
[----:B-1----:R-:W-:Y:S01]  /*3c40*/  @!P5 IMAD R3, R76, R153, R12 ;  /* 0x000000994c03d224 */ /* 0x002fe200078e020c */
[----:B------:R-:W-:Y:S04]  /*3c50*/  BSSY B1, `(.L_x_137) ;  /* 0x0000006000017945 */ /* 0x000fe80003800000 */
[----:B------:R1:W-:Y:S01]  /*3c60*/  @!P5 STG.E.U8 desc[UR36][R4.64+0x68], R3 ;  /* 0x000068030400d986 */ /* 0x0003e2000c101124 */
[----:B------:R-:W-:Y:S05]  /*3c70*/  @P2 BRA `(.L_x_138) ;  /* 0x00000000000c2947 */ /* 0x000fea0003800000 */
[----:B--2---:R-:W1:Y:S02]  /*3c80*/  LDG.E.U8 R155, desc[UR36][R8.64+0x69] ;  /* 0x00006924089b7981 */ /* 0x004e64000c1e1100 */
[----:B-1----:R-:W-:-:S05]  /*3c90*/  PRMT R3, R155, 0x8880, RZ ;  /* 0x000088809b037816 */ /* 0x002fca00000000ff */
[----:B------:R-:W-:-:S07]  /*3ca0*/  IMAD R12, R3, R154, RZ ;  /* 0x0000009a030c7224 */ /* 0x000fce00078e02ff */
.L_x_138:
[----:B------:R-:W-:Y:S05]  /*3cb0*/  BSYNC B1 ;  /* 0x0000000000017941 */ /* 0x000fea0003800000 */
.L_x_137:
        /* <DEDUP_REMOVED lines=11> */
.L_x_140:
[----:B------:R-:W-:Y:S05]  /*3d70*/  BSYNC B1 ;  /* 0x0000000000017941 */ /* 0x000fea0003800000 */
.L_x_139:
[----:B-1----:R-:W-:Y:S01]  /*3d80*/  @!P4 IMAD R3, R78, R153, R12 ;  /* 0x000000994e03c224 */ /* 0x002fe200078e020c */
[----:B------:R-:W-:Y:S04]  /*3d90*/  BSSY B1, `(.L_x_141) ;  /* 0x0000006000017945 */ /* 0x000fe80003800000 */
[----:B------:R1:W-:Y:S01]  /*3da0*/  @!P4 STG.E.U8 desc[UR36][R6.64+0x68], R3 ;  /* 0x000068030600c986 */ /* 0x0003e2000c101124 */
[----:B------:R-:W-:Y:S05]  /*3db0*/  @P3 BRA `(.L_x_142) ;  /* 0x00000000000c3947 */ /* 0x000fea0003800000 */
[----:B--2---:R-:W1:Y:S02]  /*3dc0*/  LDG.E.U8 R155, desc[UR36][R10.64+0x69] ;  /* 0x000069240a9b7981 */ /* 0x004e64000c1e1100 */
[----:B-1----:R-:W-:-:S05]  /*3dd0*/  PRMT R3, R155, 0x8880, RZ ;  /* 0x000088809b037816 */ /* 0x002fca00000000ff */
[----:B------:R-:W-:-:S07]  /*3de0*/  IMAD R12, R3, R154, RZ ;  /* 0x0000009a030c7224 */ /* 0x000fce00078e02ff */
.L_x_142:
[----:B------:R-:W-:Y:S05]  /*3df0*/  BSYNC B1 ;  /* 0x0000000000017941 */ /* 0x000fea0003800000 */
.L_x_141:
[----:B------:R-:W-:Y:S01]  /*3e00*/  @!P3 IMAD R79, R79, R153, R12 ;  /* 0x000000994f4fb224 */ /* 0x000fe200078e020c */
[----:B------:R-:W-:Y:S04]  /*3e10*/  BSSY B1, `(.L_x_143) ;  /* 0x0000006000017945 */ /* 0x000fe80003800000 */
[----:B------:R0:W-:Y:S01]  /*3e20*/  @!P3 STG.E.U8 desc[UR36][R6.64+0x69], R79 ;  /* 0x0000694f0600b986 */ /* 0x0001e2000c101124 */
[----:B------:R-:W-:Y:S05]  /*3e30*/  @P5 BRA `(.L_x_144) ;  /* 0x00000000000c5947 */ /* 0x000fea0003800000 */
[----:B--2---:R-:W1:Y:S02]  /*3e40*/  LDG.E.U8 R155, desc[UR36][R8.64+0x70] ;  /* 0x00007024089b7981 */ /* 0x004e64000c1e1100 */
[----:B-1----:R-:W-:-:S05]  /*3e50*/  PRMT R3, R155, 0x8880, RZ ;  /* 0x000088809b037816 */ /* 0x002fca00000000ff */
[----:B------:R-:W-:-:S07]  /*3e60*/  IMAD R12, R3, R154, RZ ;  /* 0x0000009a030c7224 */ /* 0x000fce00078e02ff */
.L_x_144:
[----:B------:R-:W-:Y:S05]  /*3e70*/  BSYNC B1 ;  /* 0x0000000000017941 */ /* 0x000fea0003800000 */
.L_x_143:
[----:B-1----:R-:W-:Y:S01]  /*3e80*/  @!P5 IMAD R3, R80, R153, R12 ;  /* 0x000000995003d224 */ /* 0x002fe200078e020c */
[----:B------:R-:W-:Y:S04]  /*3e90*/  BSSY B1, `(.L_x_145) ;  /* 0x0000006000017945 */ /* 0x000fe80003800000 */
[----:B------:R1:W-:Y:S01]  /*3ea0*/  @!P5 STG.E.U8 desc[UR36][R4.64+0x70], R3 ;  /* 0x000070030400d986 */ /* 0x0003e2000c101124 */
[----:B------:R-:W-:Y:S05]  /*3eb0*/  @P2 BRA `(.L_x_146) ;  /* 0x00000000000c2947 */ /* 0x000fea0003800000 */
[----:B--2---:R-:W1:Y:S02]  /*3ec0*/  LDG.E.U8 R155, desc[UR36][R8.64+0x71] ;  /* 0x00007124089b7981 */ /* 0x004e64000c1e1100 */
[----:B-1----:R-:W-:-:S05]  /*3ed0*/  PRMT R3, R155, 0x8880, RZ ;  /* 0x000088809b037816 */ /* 0x002fca00000000ff */
[----:B------:R-:W-:-:S07]  /*3ee0*/  IMAD R12, R3, R154, RZ ;  /* 0x0000009a030c7224 */ /* 0x000fce00078e02ff */
.L_x_146:
[----:B------:R-:W-:Y:S05]  /*3ef0*/  BSYNC B1 ;  /* 0x0000000000017941 */ /* 0x000fea0003800000 */
.L_x_145:
        /* <DEDUP_REMOVED lines=11> */
.L_x_148:
[----:B------:R-:W-:Y:S05]  /*3fb0*/  BSYNC B1 ;  /* 0x0000000000017941 */ /* 0x000fea0003800000 */
.L_x_147:
[----:B-1----:R-:W-:Y:S01]  /*3fc0*/  @!P4 IMAD R3, R82, R153, R12 ;  /* 0x000000995203c224 */ /* 0x002fe200078e020c */
[----:B------:R-:W-:Y:S04]  /*3fd0*/  BSSY B1, `(.L_x_149) ;  /* 0x0000006000017945 */ /* 0x000fe80003800000 */
[----:B------:R1:W-:Y:S01]  /*3fe0*/  @!P4 STG.E.U8 desc[UR36][R6.64+0x70], R3 ;  /* 0x000070030600c986 */ /* 0x0003e2000c101124 */
[----:B------:R-:W-:Y:S05]  /*3ff0*/  @P3 BRA `(.L_x_150) ;  /* 0x00000000000c3947 */ /* 0x000fea0003800000 */
[----:B--2---:R-:W1:Y:S02]  /*4000*/  LDG.E.U8 R155, desc[UR36][R10.64+0x71] ;  /* 0x000071240a9b7981 */ /* 0x004e64000c1e1100 */
[----:B-1----:R-:W-:-:S05]  /*4010*/  PRMT R3, R155, 0x8880, RZ ;  /* 0x000088809b037816 */ /* 0x002fca00000000ff */
[----:B------:R-:W-:-:S07]  /*4020*/  IMAD R12, R3, R154, RZ ;  /* 0x0000009a030c7224 */ /* 0x000fce00078e02ff */
.L_x_150:
[----:B------:R-:W-:Y:S05]  /*4030*/  BSYNC B1 ;  /* 0x0000000000017941 */ /* 0x000fea0003800000 */
.L_x_149:
[----:B------:R-:W-:Y:S01]  /*4040*/  @!P3 IMAD R83, R83, R153, R12 ;  /* 0x000000995353b224 */ /* 0x000fe200078e020c */
[----:B------:R-:W-:Y:S04]  /*4050*/  BSSY B1, `(.L_x_151) ;  /* 0x0000006000017945 */ /* 0x000fe80003800000 */
[----:B------:R0:W-:Y:S01]  /*4060*/  @!P3 STG.E.U8 desc[UR36][R6.64+0x71], R83 ;  /* 0x000071530600b986 */ /* 0x0001e2000c101124 */
[----:B------:R-:W-:Y:S05]  /*4070*/  @P5 BRA `(.L_x_152) ;  /* 0x00000000000c5947 */ /* 0x000fea0003800000 */
[----:B--2---:R-:W1:Y:S02]  /*4080*/  LDG.E.U8 R155, desc[UR36][R8.64+0x78] ;  /* 0x00007824089b7981 */ /* 0x004e64000c1e1100 */
[----:B-1----:R-:W-:-:S05]  /*4090*/  PRMT R3, R155, 0x8880, RZ ;  /* 0x000088809b037816 */ /* 0x002fca00000000ff */
[----:B------:R-:W-:-:S07]  /*40a0*/  IMAD R12, R3, R154, RZ ;  /* 0x0000009a030c7224 */ /* 0x000fce00078e02ff */
.L_x_152:
[----:B------:R-:W-:Y:S05]  /*40b0*/  BSYNC B1 ;  /* 0x0000000000017941 */ /* 0x000fea0003800000 */
.L_x_151:
[----:B-1----:R-:W-:Y:S01]  /*40c0*/  @!P5 IMAD R3, R84, R153, R12 ;  /* 0x000000995403d224 */ /* 0x002fe200078e020c */
[----:B------:R-:W-:Y:S04]  /*40d0*/  BSSY B1, `(.L_x_153) ;  /* 0x0000006000017945 */ /* 0x000fe80003800000 */
[----:B------:R1:W-:Y:S01]  /*40e0*/  @!P5 STG.E.U8 desc[UR36][R4.64+0x78], R3 ;  /* 0x000078030400d986 */ /* 0x0003e2000c101124 */
[----:B------:R-:W-:Y:S05]  /*40f0*/  @P2 BRA `(.L_x_154) ;  /* 0x00000000000c2947 */ /* 0x000fea0003800000 */
[----:B--2---:R-:W1:Y:S02]  /*4100*/  LDG.E.U8 R155, desc[UR36][R8.64+0x79] ;  /* 0x00007924089b7981 */ /* 0x004e64000c1e1100 */
[----:B-1----:R-:W-:-:S05]  /*4110*/  PRMT R3, R155, 0x8880, RZ ;  /* 0x000088809b037816 */ /* 0x002fca00000000ff */
[----:B------:R-:W-:-:S07]  /*4120*/  IMAD R12, R3, R154, RZ ;  /* 0x0000009a030c7224 */ /* 0x000fce00078e02ff */
.L_x_154:
[----:B------:R-:W-:Y:S05]  /*4130*/  BSYNC B1 ;  /* 0x0000000000017941 */ /* 0x000fea0003800000 */
.L_x_153:
        /* <DEDUP_REMOVED lines=11> */
.L_x_156:
[----:B------:R-:W-:Y:S05]  /*41f0*/  BSYNC B1 ;  /* 0x0000000000017941 */ /* 0x000fea0003800000 */
.L_x_155:
[----:B-1----:R-:W-:Y:S01]  /*4200*/  @!P4 IMAD R3, R86, R153, R12 ;  /* 0x000000995603c224 */ /* 0x002fe200078e020c */
[----:B------:R-:W-:Y:S04]  /*4210*/  BSSY B1, `(.L_x_157) ;  /* 0x0000006000017945 */ /* 0x000fe80003800000 */
[----:B------:R1:W-:Y:S01]  /*4220*/  @!P4 STG.E.U8 desc[UR36][R6.64+0x78], R3 ;  /* 0x000078030600c986 */ /* 0x0003e2000c101124 */
[----:B------:R-:W-:Y:S05]  /*4230*/  @P3 BRA `(.L_x_158) ;  /* 0x00000000000c3947 */ /* 0x000fea0003800000 */
[----:B--2---:R-:W1:Y:S02]  /*4240*/  LDG.E.U8 R155, desc[UR36][R10.64+0x79] ;  /* 0x000079240a9b7981 */ /* 0x004e64000c1e1100 */
[----:B-1----:R-:W-:-:S05]  /*4250*/  PRMT R3, R155, 0x8880, RZ ;  /* 0x000088809b037816 */ /* 0x002fca00000000ff */
[----:B------:R-:W-:-:S07]  /*4260*/  IMAD R12, R3, R154, RZ ;  /* 0x0000009a030c7224 */ /* 0x000fce00078e02ff */
.L_x_158:
[----:B------:R-:W-:Y:S05]  /*4270*/  BSYNC B1 ;  /* 0x0000000000017941 */ /* 0x000fea0003800000 */
.L_x_157:
[----:B------:R-:W-:Y:S01]  /*4280*/  @!P3 IMAD R87, R87, R153, R12 ;  /* 0x000000995757b224 */ /* 0x000fe200078e020c */
[----:B------:R-:W-:Y:S04]  /*4290*/  BSSY B1, `(.L_x_159) ;  /* 0x0000006000017945 */ /* 0x000fe80003800000 */
[----:B------:R0:W-:Y:S01]  /*42a0*/  @!P3 STG.E.U8 desc[UR36][R6.64+0x79], R87 ;  /* 0x000079570600b986 */ /* 0x0001e2000c101124 */
[----:B------:R-:W-:Y:S05]  /*42b0*/  @P5 BRA `(.L_x_160) ;  /* 0x00000000000c5947 */ /* 0x000fea0003800000 */
[----:B--2---:R-:W1:Y:S02]  /*42c0*/  LDG.E.U8 R155, desc[UR36][R8.64+0x80] ;  /* 0x00008024089b7981 */ /* 0x004e64000c1e1100 */
[----:B-1----:R-:W-:-:S05]  /*42d0*/  PRMT R3, R155, 0x8880, RZ ;  /* 0x000088809b037816 */ /* 0x002fca00000000ff */
[----:B------:R-:W-:-:S07]  /*42e0*/  IMAD R12, R3, R154, RZ ;  /* 0x0000009a030c7224 */ /* 0x000fce00078e02ff */
.L_x_160:
[----:B------:R-:W-:Y:S05]  /*42f0*/  BSYNC B1 ;  /* 0x0000000000017941 */ /* 0x000fea0003800000 */
.L_x_159:
[----:B-1----:R-:W-:Y:S01]  /*4300*/  @!P5 IMAD R3, R88, R153, R12 ;  /* 0x000000995803d224 */ /* 0x002fe200078e020c */
[----:B------:R-:W-:Y:S04]  /*4310*/  BSSY B1, `(.L_x_161) ;  /* 0x0000006000017945 */ /* 0x000fe80003800000 */
[----:B------:R1:W-:Y:S01]  /*4320*/  @!P5 STG.E.U8 desc[UR36][R4.64+0x80], R3 ;  /* 0x000080030400d986 */ /* 0x0003e2000c101124 */
[----:B------:R-:W-:Y:S05]  /*4330*/  @P2 BRA `(.L_x_162) ;  /* 0x00000000000c2947 */ /* 0x000fea0003800000 */
[----:B--2---:R-:W1:Y:S02]  /*4340*/  LDG.E.U8 R155, desc[UR36][R8.64+0x81] ;  /* 0x00008124089b7981 */ /* 0x004e64000c1e1100 */
[----:B-1----:R-:W-:-:S05]  /*4350*/  PRMT R3, R155, 0x8880, RZ ;  /* 0x000088809b037816 */ /* 0x002fca00000000ff */
[----:B------:R-:W-:-:S07]  /*4360*/  IMAD R12, R3, R154, RZ ;  /* 0x0000009a030c7224 */ /* 0x000fce00078e02ff */
.L_x_162:
[----:B------:R-:W-:Y:S05]  /*4370*/  BSYNC B1 ;  /* 0x0000000000017941 */ /* 0x000fea0003800000 */
.L_x_161:
        /* <DEDUP_REMOVED lines=11> */
.L_x_164:
[----:B------:R-:W-:Y:S05]  /*4430*/  BSYNC B1 ;  /* 0x0000000000017941 */ /* 0x000fea0003800000 */
.L_x_163:
[----:B-1----:R-:W-:Y:S01]  /*4440*/  @!P4 IMAD R3, R90, R153, R12 ;  /* 0x000000995a03c224 */ /* 0x002fe200078e020c */
[----:B------:R-:W-:Y:S04]  /*4450*/  BSSY B1, `(.L_x_165) ;  /* 0x0000006000017945 */ /* 0x000fe80003800000 */
[----:B------:R1:W-:Y:S01]  /*4460*/  @!P4 STG.E.U8 desc[UR36][R6.64+0x80], R3 ;  /* 0x000080030600c986 */ /* 0x0003e2000c101124 */
[----:B------:R-:W-:Y:S05]  /*4470*/  @P3 BRA `(.L_x_166) ;  /* 0x00000000000c3947 */ /* 0x000fea0003800000 */
[----:B--2---:R-:W1:Y:S02]  /*4480*/  LDG.E.U8 R155, desc[UR36][R10.64+0x81] ;  /* 0x000081240a9b7981 */ /* 0x004e64000c1e1100 */
[----:B-1----:R-:W-:-:S05]  /*4490*/  PRMT R3, R155, 0x8880, RZ ;  /* 0x000088809b037816 */ /* 0x002fca00000000ff */
[----:B------:R-:W-:-:S07]  /*44a0*/  IMAD R12, R3, R154, RZ ;  /* 0x0000009a030c7224 */ /* 0x000fce00078e02ff */
.L_x_166:
[----:B------:R-:W-:Y:S05]  /*44b0*/  BSYNC B1 ;  /* 0x0000000000017941 */ /* 0x000fea0003800000 */
.L_x_165:
[----:B------:R-:W-:Y:S01]  /*44c0*/  @!P3 IMAD R91, R91, R153, R12 ;  /* 0x000000995b5bb224 */ /* 0x000fe200078e020c */
[----:B------:R-:W-:Y:S04]  /*44d0*/  BSSY B1, `(.L_x_167) ;  /* 0x0000006000017945 */ /* 0x000fe80003800000 */
[----:B------:R0:W-:Y:S01]  /*44e0*/  @!P3 STG.E.U8 desc[UR36][R6.64+0x81], R91 ;  /* 0x0000815b0600b986 */ /* 0x0001e2000c101124 */
[----:B------:R-:W-:Y:S05]  /*44f0*/  @P5 BRA `(.L_x_168) ;  /* 0x00000000000c5947 */ /* 0x000fea0003800000 */
[----:B--2---:R-:W1:Y:S02]  /*4500*/  LDG.E.U8 R155, desc[UR36][R8.64+0x88] ;  /* 0x00008824089b7981 */ /* 0x004e64000c1e1100 */
[----:B-1----:R-:W-:-:S05]  /*4510*/  PRMT R3, R155, 0x8880, RZ ;  /* 0x000088809b037816 */ /* 0x002fca00000000ff */
[----:B------:R-:W-:-:S07]  /*4520*/  IMAD R12, R3, R154, RZ ;  /* 0x0000009a030c7224 */ /* 0x000fce00078e02ff */
.L_x_168:
[----:B------:R-:W-:Y:S05]  /*4530*/  BSYNC B1 ;  /* 0x0000000000017941 */ /* 0x000fea0003800000 */
.L_x_167:
[----:B-1----:R-:W-:Y:S01]  /*4540*/  @!P5 IMAD R3, R92, R153, R12 ;  /* 0x000000995c03d224 */ /* 0x002fe200078e020c */
[----:B------:R-:W-:Y:S04]  /*4550*/  BSSY B1, `(.L_x_169) ;  /* 0x0000006000017945 */ /* 0x000fe80003800000 */
[----:B------:R1:W-:Y:S01]  /*4560*/  @!P5 STG.E.U8 desc[UR36][R4.64+0x88], R3 ;  /* 0x000088030400d986 */ /* 0x0003e2000c101124 */
[----:B------:R-:W-:Y:S05]  /*4570*/  @P2 BRA `(.L_x_170) ;  /* 0x00000000000c2947 */ /* 0x000fea0003800000 */
[----:B--2---:R-:W1:Y:S02]  /*4580*/  LDG.E.U8 R155, desc[UR36][R8.64+0x89] ;  /* 0x00008924089b7981 */ /* 0x004e64000c1e1100 */
[----:B-1----:R-:W-:-:S05]  /*4590*/  PRMT R3, R155, 0x8880, RZ ;  /* 0x000088809b037816 */ /* 0x002fca00000000ff */
[----:B------:R-:W-:-:S07]  /*45a0*/  IMAD R12, R3, R154, RZ ;  /* 0x0000009a030c7224 */ /* 0x000fce00078e02ff */
.L_x_170:
[----:B------:R-:W-:Y:S05]  /*45b0*/  BSYNC B1 ;  /* 0x0000000000017941 */ /* 0x000fea0003800000 */
.L_x_169:
        /* <DEDUP_REMOVED lines=11> */
.L_x_172:
[----:B------:R-:W-:Y:S05]  /*4670*/  BSYNC B1 ;  /* 0x0000000000017941 */ /* 0x000fea0003800000 */
.L_x_171:
[----:B-1----:R-:W-:Y:S01]  /*4680*/  @!P4 IMAD R3, R94, R153, R12 ;  /* 0x000000995e03c224 */ /* 0x002fe200078e020c */
[----:B------:R-:W-:Y:S04]  /*4690*/  BSSY B1, `(.L_x_173) ;  /* 0x0000006000017945 */ /* 0x000fe80003800000 */
[----:B------:R1:W-:Y:S01]  /*46a0*/  @!P4 STG.E.U8 desc[UR36][R6.64+0x88], R3 ;  /* 0x000088030600c986 */ /* 0x0003e2000c101124 */
[----:B------:R-:W-:Y:S05]  /*46b0*/  @P3 BRA `(.L_x_174) ;  /* 0x00000000000c3947 */ /* 0x000fea0003800000 */
[----:B--2---:R-:W1:Y:S02]  /*46c0*/  LDG.E.U8 R155, desc[UR36][R10.64+0x89] ;  /* 0x000089240a9b7981 */ /* 0x004e64000c1e1100 */
[----:B-1----:R-:W-:-:S05]  /*46d0*/  PRMT R3, R155, 0x8880, RZ ;  /* 0x000088809b037816 */ /* 0x002fca00000000ff */
[----:B------:R-:W-:-:S07]  /*46e0*/  IMAD R12, R3, R154, RZ ;  /* 0x0000009a030c7224 */ /* 0x000fce00078e02ff */
.L_x_174:
[----:B------:R-:W-:Y:S05]  /*46f0*/  BSYNC B1 ;  /* 0x0000000000017941 */ /* 0x000fea0003800000 */
.L_x_173:
[----:B------:R-:W-:Y:S01]  /*4700*/  @!P3 IMAD R95, R95, R153, R12 ;  /* 0x000000995f5fb224 */ /* 0x000fe200078e020c */
[----:B------:R-:W-:Y:S04]  /*4710*/  BSSY B1, `(.L_x_175) ;  /* 0x0000006000017945 */ /* 0x000fe80003800000 */
[----:B------:R0:W-:Y:S01]  /*4720*/  @!P3 STG.E.U8 desc[UR36][R6.64+0x89], R95 ;  /* 0x0000895f0600b986 */ /* 0x0001e2000c101124 */
[----:B------:R-:W-:Y:S05]  /*4730*/  @P5 BRA `(.L_x_176) ;  /* 0x00000000000c5947 */ /* 0x000fea0003800000 */
[----:B--2---:R-:W1:Y:S02]  /*4740*/  LDG.E.U8 R155, desc[UR36][R8.64+0x90] ;  /* 0x00009024089b7981 */ /* 0x004e64000c1e1100 */
[----:B-1----:R-:W-:-:S05]  /*4750*/  PRMT R3, R155, 0x8880, RZ ;  /* 0x000088809b037816 */ /* 0x002fca00000000ff */
[----:B------:R-:W-:-:S07]  /*4760*/  IMAD R12, R3, R154, RZ ;  /* 0x0000009a030c7224 */ /* 0x000fce00078e02ff */
.L_x_176:
[----:B------:R-:W-:Y:S05]  /*4770*/  BSYNC B1 ;  /* 0x0000000000017941 */ /* 0x000fea0003800000 */
.L_x_175:
[----:B-1----:R-:W-:Y:S01]  /*4780*/  @!P5 IMAD R3, R96, R153, R12 ;  /* 0x000000996003d224 */ /* 0x002fe200078e020c */
[----:B------:R-:W-:Y:S04]  /*4790*/  BSSY B1, `(.L_x_177) ;  /* 0x0000006000017945 */ /* 0x000fe80003800000 */
[----:B------:R1:W-:Y:S01]  /*47a0*/  @!P5 STG.E.U8 desc[UR36][R4.64+0x90], R3 ;  /* 0x000090030400d986 */ /* 0x0003e2000c101124 */
[----:B------:R-:W-:Y:S05]  /*47b0*/  @P2 BRA `(.L_x_178) ;  /* 0x00000000000c2947 */ /* 0x000fea0003800000 */
[----:B--2---:R-:W1:Y:S02]  /*47c0*/  LDG.E.U8 R155, desc[UR36][R8.64+0x91] ;  /* 0x00009124089b7981 */ /* 0x004e64000c1e1100 */
[----:B-1----:R-:W-:-:S05]  /*47d0*/  PRMT R3, R155, 0x8880, RZ ;  /* 0x000088809b037816 */ /* 0x002fca00000000ff */
[----:B------:R-:W-:-:S07]  /*47e0*/  IMAD R12, R3, R154, RZ ;  /* 0x0000009a030c7224 */ /* 0x000fce00078e02ff */
.L_x_178:
[----:B------:R-:W-:Y:S05]  /*47f0*/  BSYNC B1 ;  /* 0x0000000000017941 */ /* 0x000fea0003800000 */
.L_x_177:
        /* <DEDUP_REMOVED lines=11> */
.L_x_180:
[----:B------:R-:W-:Y:S05]  /*48b0*/  BSYNC B1 ;  /* 0x0000000000017941 */ /* 0x000fea0003800000 */
.L_x_179:
[----:B-1----:R-:W-:Y:S01]  /*48c0*/  @!P4 IMAD R3, R98, R153, R12 ;  /* 0x000000996203c224 */ /* 0x002fe200078e020c */
[----:B------:R-:W-:Y:S04]  /*48d0*/  BSSY B1, `(.L_x_181) ;  /* 0x0000006000017945 */ /* 0x000fe80003800000 */
[----:B------:R1:W-:Y:S01]  /*48e0*/  @!P4 STG.E.U8 desc[UR36][R6.64+0x90], R3 ;  /* 0x000090030600c986 */ /* 0x0003e2000c101124 */
[----:B------:R-:W-:Y:S05]  /*48f0*/  @P3 BRA `(.L_x_182) ;  /* 0x00000000000c3947 */ /* 0x000fea0003800000 */
[----:B--2---:R-:W1:Y:S02]  /*4900*/  LDG.E.U8 R155, desc[UR36][R10.64+0x91] ;  /* 0x000091240a9b7981 */ /* 0x004e64000c1e1100 */
[----:B-1----:R-:W-:-:S05]  /*4910*/  PRMT R3, R155, 0x8880, RZ ;  /* 0x000088809b037816 */ /* 0x002fca00000000ff */
[----:B------:R-:W-:-:S07]  /*4920*/  IMAD R12, R3, R154, RZ ;  /* 0x0000009a030c7224 */ /* 0x000fce00078e02ff */
.L_x_182:
[----:B------:R-:W-:Y:S05]  /*4930*/  BSYNC B1 ;  /* 0x0000000000017941 */ /* 0x000fea0003800000 */
.L_x_181:
[----:B------:R-:W-:Y:S01]  /*4940*/  @!P3 IMAD R99, R99, R153, R12 ;  /* 0x000000996363b224 */ /* 0x000fe200078e020c */
[----:B------:R-:W-:Y:S04]  /*4950*/  BSSY B1, `(.L_x_183) ;  /* 0x0000006000017945 */ /* 0x000fe80003800000 */
[----:B------:R0:W-:Y:S01]  /*4960*/  @!P3 STG.E.U8 desc[UR36][R6.64+0x91], R99 ;  /* 0x000091630600b986 */ /* 0x0001e2000c101124 */
[----:B------:R-:W-:Y:S05]  /*4970*/  @P5 BRA `(.L_x_184) ;  /* 0x00000000000c5947 */ /* 0x000fea0003800000 */
[----:B--2---:R-:W1:Y:S02]  /*4980*/  LDG.E.U8 R155, desc[UR36][R8.64+0x98] ;  /* 0x00009824089b7981 */ /* 0x004e64000c1e1100 */
[----:B-1----:R-:W-:-:S05]  /*4990*/  PRMT R3, R155, 0x8880, RZ ;  /* 0x000088809b037816 */ /* 0x002fca00000000ff */
[----:B------:R-:W-:-:S07]  /*49a0*/  IMAD R12, R3, R154, RZ ;  /* 0x0000009a030c7224 */ /* 0x000fce00078e02ff */
.L_x_184:
[----:B------:R-:W-:Y:S05]  /*49b0*/  BSYNC B1 ;  /* 0x0000000000017941 */ /* 0x000fea0003800000 */
.L_x_183:
[----:B-1----:R-:W-:Y:S01]  /*49c0*/  @!P5 IMAD R3, R100, R153, R12 ;  /* 0x000000996403d224 */ /* 0x002fe200078e020c */
[----:B------:R-:W-:Y:S04]  /*49d0*/  BSSY B1, `(.L_x_185) ;  /* 0x0000006000017945 */ /* 0x000fe80003800000 */
[----:B------:R1:W-:Y:S01]  /*49e0*/  @!P5 STG.E.U8 desc[UR36][R4.64+0x98], R3 ;  /* 0x000098030400d986 */ /* 0x0003e2000c101124 */
[----:B------:R-:W-:Y:S05]  /*49f0*/  @P2 BRA `(.L_x_186) ;  /* 0x00000000000c2947 */ /* 0x000fea0003800000 */
[----:B--2---:R-:W1:Y:S02]  /*4a00*/  LDG.E.U8 R155, desc[UR36][R8.64+0x99] ;  /* 0x00009924089b7981 */ /* 0x004e64000c1e1100 */
[----:B-1----:R-:W-:-:S05]  /*4a10*/  PRMT R3, R155, 0x8880, RZ ;  /* 0x000088809b037816 */ /* 0x002fca00000000ff */
[----:B------:R-:W-:-:S07]  /*4a20*/  IMAD R12, R3, R154, RZ ;  /* 0x0000009a030c7224 */ /* 0x000fce00078e02ff */
.L_x_186:
[----:B------:R-:W-:Y:S05]  /*4a30*/  BSYNC B1 ;  /* 0x0000000000017941 */ /* 0x000fea0003800000 */
.L_x_185:
        /* <DEDUP_REMOVED lines=11> */
.L_x_188:
[----:B------:R-:W-:Y:S05]  /*4af0*/  BSYNC B1 ;  /* 0x0000000000017941 */ /* 0x000fea0003800000 */
.L_x_187:
[----:B-1----:R-:W-:Y:S01]  /*4b00*/  @!P4 IMAD R3, R102, R153, R12 ;  /* 0x000000996603c224 */ /* 0x002fe200078e020c */
[----:B------:R-:W-:Y:S04]  /*4b10*/  BSSY B1, `(.L_x_189) ;  /* 0x0000006000017945 */ /* 0x000fe80003800000 */
[----:B------:R1:W-:Y:S01]  /*4b20*/  @!P4 STG.E.U8 desc[UR36][R6.64+0x98], R3 ;  /* 0x000098030600c986 */ /* 0x0003e2000c101124 */
[----:B------:R-:W-:Y:S05]  /*4b30*/  @P3 BRA `(.L_x_190) ;  /* 0x00000000000c3947 */ /* 0x000fea0003800000 */
[----:B--2---:R-:W1:Y:S02]  /*4b40*/  LDG.E.U8 R155, desc[UR36][R10.64+0x99] ;  /* 0x000099240a9b7981 */ /* 0x004e64000c1e1100 */
[----:B-1----:R-:W-:-:S05]  /*4b50*/  PRMT R3, R155, 0x8880, RZ ;  /* 0x000088809b037816 */ /* 0x002fca00000000ff */
[----:B------:R-:W-:-:S07]  /*4b60*/  IMAD R12, R3, R154, RZ ;  /* 0x0000009a030c7224 */ /* 0x000fce00078e02ff */
.L_x_190:
[----:B------:R-:W-:Y:S05]  /*4b70*/  BSYNC B1 ;  /* 0x0000000000017941 */ /* 0x000fea0003800000 */
.L_x_189:
[----:B------:R-:W-:Y:S01]  /*4b80*/  @!P3 IMAD R103, R103, R153, R12 ;  /* 0x000000996767b224 */ /* 0x000fe200078e020c */
[----:B------:R-:W-:Y:S04]  /*4b90*/  BSSY B1, `(.L_x_191) ;  /* 0x0000006000017945 */ /* 0x000fe80003800000 */
[----:B------:R0:W-:Y:S01]  /*4ba0*/  @!P3 STG.E.U8 desc[UR36][R6.64+0x99], R103 ;  /* 0x000099670600b986 */ /* 0x0001e2000c101124 */
[----:B------:R-:W-:Y:S05]  /*4bb0*/  @P5 BRA `(.L_x_192) ;  /* 0x00000000000c5947 */ /* 0x000fea0003800000 */
[----:B--2---:R-:W1:Y:S02]  /*4bc0*/  LDG.E.U8 R155, desc[UR36][R8.64+0xa0] ;  /* 0x0000a024089b7981 */ /* 0x004e64000c1e1100 */
[----:B-1----:R-:W-:-:S05]  /*4bd0*/  PRMT R3, R155, 0x8880, RZ ;  /* 0x000088809b037816 */ /* 0x002fca00000000ff */
[----:B------:R-:W-:-:S07]  /*4be0*/  IMAD R12, R3, R154, RZ ;  /* 0x0000009a030c7224 */ /* 0x000fce00078e02ff */
.L_x_192:
[----:B------:R-:W-:Y:S05]  /*4bf0*/  BSYNC B1 ;  /* 0x0000000000017941 */ /* 0x000fea0003800000 */
.L_x_191:
[----:B-1----:R-:W-:Y:S01]  /*4c00*/  @!P5 IMAD R3, R104, R153, R12 ;  /* 0x000000996803d224 */ /* 0x002fe200078e020c */
[----:B------:R-:W-:Y:S04]  /*4c10*/  BSSY B1, `(.L_x_193) ;  /* 0x0000006000017945 */ /* 0x000fe80003800000 */
[----:B------:R1:W-:Y:S01]  /*4c20*/  @!P5 STG.E.U8 desc[UR36][R4.64+0xa0], R3 ;  /* 0x0000a0030400d986 */ /* 0x0003e2000c101124 */
[----:B------:R-:W-:Y:S05]  /*4c30*/  @P2 BRA `(.L_x_194) ;  /* 0x00000000000c2947 */ /* 0x000fea0003800000 */
[----:B--2---:R-:W1:Y:S02]  /*4c40*/  LDG.E.U8 R155, desc[UR36][R8.64+0xa1] ;  /* 0x0000a124089b7981 */ /* 0x004e64000c1e1100 */
[----:B-1----:R-:W-:-:S05]  /*4c50*/  PRMT R3, R155, 0x8880, RZ ;  /* 0x000088809b037816 */ /* 0x002fca00000000ff */
[----:B------:R-:W-:-:S07]  /*4c60*/  IMAD R12, R3, R154, RZ ;  /* 0x0000009a030c7224 */ /* 0x000fce00078e02ff */
.L_x_194:
[----:B------:R-:W-:Y:S05]  /*4c70*/  BSYNC B1 ;  /* 0x0000000000017941 */ /* 0x000fea0003800000 */
.L_x_193:
        /* <DEDUP_REMOVED lines=11> */
.L_x_196:
[----:B------:R-:W-:Y:S05]  /*4d30*/  BSYNC B1 ;  /* 0x0000000000017941 */ /* 0x000fea0003800000 */
.L_x_195:
[----:B-1----:R-:W-:Y:S01]  /*4d40*/  @!P4 IMAD R3, R106, R153, R12 ;  /* 0x000000996a03c224 */ /* 0x002fe200078e020c */
[----:B------:R-:W-:Y:S04]  /*4d50*/  BSSY B1, `(.L_x_197) ;  /* 0x0000006000017945 */ /* 0x000fe80003800000 */
[----:B------:R1:W-:Y:S01]  /*4d60*/  @!P4 STG.E.U8 desc[UR36][R6.64+0xa0], R3 ;  /* 0x0000a0030600c986 */ /* 0x0003e2000c101124 */
[----:B------:R-:W-:Y:S05]  /*4d70*/  @P3 BRA `(.L_x_198) ;  /* 0x00000000000c3947 */ /* 0x000fea0003800000 */
[----:B--2---:R-:W1:Y:S02]  /*4d80*/  LDG.E.U8 R155, desc[UR36][R10.64+0xa1] ;  /* 0x0000a1240a9b7981 */ /* 0x004e64000c1e1100 */
[----:B-1----:R-:W-:-:S05]  /*4d90*/  PRMT R3, R155, 0x8880, RZ ;  /* 0x000088809b037816 */ /* 0x002fca00000000ff */
[----:B------:R-:W-:-:S07]  /*4da0*/  IMAD R12, R3, R154, RZ ;  /* 0x0000009a030c7224 */ /* 0x000fce00078e02ff */
.L_x_198:
[----:B------:R-:W-:Y:S05]  /*4db0*/  BSYNC B1 ;  /* 0x0000000000017941 */ /* 0x000fea0003800000 */
.L_x_197:
[----:B------:R-:W-:Y:S01]  /*4dc0*/  @!P3 IMAD R107, R107, R153, R12 ;  /* 0x000000996b6bb224 */ /* 0x000fe200078e020c */
[----:B------:R-:W-:Y:S04]  /*4dd0*/  BSSY B1, `(.L_x_199) ;  /* 0x0000006000017945 */ /* 0x000fe80003800000 */
[----:B------:R0:W-:Y:S01]  /*4de0*/  @!P3 STG.E.U8 desc[UR36][R6.64+0xa1], R107 ;  /* 0x0000a16b0600b986 */ /* 0x0001e2000c101124 */
[----:B------:R-:W-:Y:S05]  /*4df0*/  @P5 BRA `(.L_x_200) ;  /* 0x00000000000c5947 */ /* 0x000fea0003800000 */
[----:B--2---:R-:W1:Y:S02]  /*4e00*/  LDG.E.U8 R155, desc[UR36][R8.64+0xa8] ;  /* 0x0000a824089b7981 */ /* 0x004e64000c1e1100 */
[----:B-1----:R-:W-:-:S05]  /*4e10*/  PRMT R3, R155, 0x8880, RZ ;  /* 0x000088809b037816 */ /* 0x002fca00000000ff */
[----:B------:R-:W-:-:S07]  /*4e20*/  IMAD R12, R3, R154, RZ ;  /* 0x0000009a030c7224 */ /* 0x000fce00078e02ff */
.L_x_200:
[----:B------:R-:W-:Y:S05]  /*4e30*/  BSYNC B1 ;  /* 0x0000000000017941 */ /* 0x000fea0003800000 */
.L_x_199:
[----:B-1----:R-:W-:Y:S01]  /*4e40*/  @!P5 IMAD R3, R108, R153, R12 ;  /* 0x000000996c03d224 */ /* 0x002fe200078e020c */
[----:B------:R-:W-:Y:S04]  /*4e50*/  BSSY B1, `(.L_x_201) ;  /* 0x0000006000017945 */ /* 0x000fe80003800000 */
[----:B------:R1:W-:Y:S01]  /*4e60*/  @!P5 STG.E.U8 desc[UR36][R4.64+0xa8], R3 ;  /* 0x0000a8030400d986 */ /* 0x0003e2000c101124 */
[----:B------:R-:W-:Y:S05]  /*4e70*/  @P2 BRA `(.L_x_202) ;  /* 0x00000000000c2947 */ /* 0x000fea0003800000 */
[----:B--2---:R-:W1:Y:S02]  /*4e80*/  LDG.E.U8 R155, desc[UR36][R8.64+0xa9] ;  /* 0x0000a924089b7981 */ /* 0x004e64000c1e1100 */
[----:B-1----:R-:W-:-:S05]  /*4e90*/  PRMT R3, R155, 0x8880, RZ ;  /* 0x000088809b037816 */ /* 0x002fca00000000ff */
[----:B------:R-:W-:-:S07]  /*4ea0*/  IMAD R12, R3, R154, RZ ;  /* 0x0000009a030c7224 */ /* 0x000fce00078e02ff */
.L_x_202:
[----:B------:R-:W-:Y:S05]  /*4eb0*/  BSYNC B1 ;  /* 0x0000000000017941 */ /* 0x000fea0003800000 */
.L_x_201:
        /* <DEDUP_REMOVED lines=11> */
.L_x_204:
[----:B------:R-:W-:Y:S05]  /*4f70*/  BSYNC B1 ;  /* 0x0000000000017941 */ /* 0x000fea0003800000 */
.L_x_203:
[----:B-1----:R-:W-:Y:S01]  /*4f80*/  @!P4 IMAD R3, R110, R153, R12 ;  /* 0x000000996e03c224 */ /* 0x002fe200078e020c */
[----:B------:R-:W-:Y:S04]  /*4f90*/  BSSY B1, `(.L_x_205) ;  /* 0x0000006000017945 */ /* 0x000fe80003800000 */
[----:B------:R1:W-:Y:S01]  /*4fa0*/  @!P4 STG.E.U8 desc[UR36][R6.64+0xa8], R3 ;  /* 0x0000a8030600c986 */ /* 0x0003e2000c101124 */
[----:B------:R-:W-:Y:S05]  /*4fb0*/  @P3 BRA `(.L_x_206) ;  /* 0x00000000000c3947 */ /* 0x000fea0003800000 */
[----:B--2---:R-:W1:Y:S02]  /*4fc0*/  LDG.E.U8 R155, desc[UR36][R10.64+0xa9] ;  /* 0x0000a9240a9b7981 */ /* 0x004e64000c1e1100 */
[----:B-1----:R-:W-:-:S05]  /*4fd0*/  PRMT R3, R155, 0x8880, RZ ;  /* 0x000088809b037816 */ /* 0x002fca00000000ff */
[----:B------:R-:W-:-:S07]  /*4fe0*/  IMAD R12, R3, R154, RZ ;  /* 0x0000009a030c7224 */ /* 0x000fce00078e02ff */
.L_x_206:
[----:B------:R-:W-:Y:S05]  /*4ff0*/  BSYNC B1 ;  /* 0x0000000000017941 */ /* 0x000fea0003800000 */
.L_x_205:
[----:B------:R-:W-:Y:S01]  /*5000*/  @!P3 IMAD R111, R111, R153, R12 ;  /* 0x000000996f6fb224 */ /* 0x000fe200078e020c */
[----:B------:R-:W-:Y:S04]  /*5010*/  BSSY B1, `(.L_x_207) ;  /* 0x0000006000017945 */ /* 0x000fe80003800000 */
[----:B------:R0:W-:Y:S01]  /*5020*/  @!P3 STG.E.U8 desc[UR36][R6.64+0xa9], R111 ;  /* 0x0000a96f0600b986 */ /* 0x0001e2000c101124 */
[----:B------:R-:W-:Y:S05]  /*5030*/  @P5 BRA `(.L_x_208) ;  /* 0x00000000000c5947 */ /* 0x000fea0003800000 */
[----:B--2---:R-:W1:Y:S02]  /*5040*/  LDG.E.U8 R155, desc[UR36][R8.64+0xb0] ;  /* 0x0000b024089b7981 */ /* 0x004e64000c1e1100 */
[----:B-1----:R-:W-:-:S05]  /*5050*/  PRMT R3, R155, 0x8880, RZ ;  /* 0x000088809b037816 */ /* 0x002fca00000000ff */
[----:B------:R-:W-:-:S07]  /*5060*/  IMAD R12, R3, R154, RZ ;  /* 0x0000009a030c7224 */ /* 0x000fce00078e02ff */
.L_x_208:
[----:B------:R-:W-:Y:S05]  /*5070*/  BSYNC B1 ;  /* 0x0000000000017941 */ /* 0x000fea0003800000 */
.L_x_207:
[----:B-1----:R-:W-:Y:S01]  /*5080*/  @!P5 IMAD R3, R112, R153, R12 ;  /* 0x000000997003d224 */ /* 0x002fe200078e020c */
[----:B------:R-:W-:Y:S04]  /*5090*/  BSSY B1, `(.L_x_209) ;  /* 0x0000006000017945 */ /* 0x000fe80003800000 */
[----:B------:R1:W-:Y:S01]  /*50a0*/  @!P5 STG.E.U8 desc[UR36][R4.64+0xb0], R3 ;  /* 0x0000b0030400d986 */ /* 0x0003e2000c101124 */
[----:B------:R-:W-:Y:S05]  /*50b0*/  @P2 BRA `(.L_x_210) ;  /* 0x00000000000c2947 */ /* 0x000fea0003800000 */
[----:B--2---:R-:W1:Y:S02]  /*50c0*/  LDG.E.U8 R155, desc[UR36][R8.64+0xb1] ;  /* 0x0000b124089b7981 */ /* 0x004e64000c1e1100 */
[----:B-1----:R-:W-:-:S05]  /*50d0*/  PRMT R3, R155, 0x8880, RZ ;  /* 0x000088809b037816 */ /* 0x002fca00000000ff */
[----:B------:R-:W-:-:S07]  /*50e0*/  IMAD R12, R3, R154, RZ ;  /* 0x0000009a030c7224 */ /* 0x000fce00078e02ff */
.L_x_210:
[----:B------:R-:W-:Y:S05]  /*50f0*/  BSYNC B1 ;  /* 0x0000000000017941 */ /* 0x000fea0003800000 */
.L_x_209:
        /* <DEDUP_REMOVED lines=11> */
.L_x_212:
[----:B------:R-:W-:Y:S05]  /*51b0*/  BSYNC B1 ;  /* 0x0000000000017941 */ /* 0x000fea0003800000 */
.L_x_211:
[----:B-1----:R-:W-:Y:S01]  /*51c0*/  @!P4 IMAD R3, R114, R153, R12 ;  /* 0x000000997203c224 */ /* 0x002fe200078e020c */
[----:B------:R-:W-:Y:S04]  /*51d0*/  BSSY B1, `(.L_x_213) ;  /* 0x0000006000017945 */ /* 0x000fe80003800000 */
[----:B------:R1:W-:Y:S01]  /*51e0*/  @!P4 STG.E.U8 desc[UR36][R6.64+0xb0], R3 ;  /* 0x0000b0030600c986 */ /* 0x0003e2000c101124 */
[----:B------:R-:W-:Y:S05]  /*51f0*/  @P3 BRA `(.L_x_214) ;  /* 0x00000000000c3947 */ /* 0x000fea0003800000 */
[----:B--2---:R-:W1:Y:S02]  /*5200*/  LDG.E.U8 R155, desc[UR36][R10.64+0xb1] ;  /* 0x0000b1240a9b7981 */ /* 0x004e64000c1e1100 */
[----:B-1----:R-:W-:-:S05]  /*5210*/  PRMT R3, R155, 0x8880, RZ ;  /* 0x000088809b037816 */ /* 0x002fca00000000ff */
[----:B------:R-:W-:-:S07]  /*5220*/  IMAD R12, R3, R154, RZ ;  /* 0x0000009a030c7224 */ /* 0x000fce00078e02ff */
.L_x_214:
[----:B------:R-:W-:Y:S05]  /*5230*/  BSYNC B1 ;  /* 0x0000000000017941 */ /* 0x000fea0003800000 */
.L_x_213:
[----:B------:R-:W-:Y:S01]  /*5240*/  @!P3 IMAD R115, R115, R153, R12 ;  /* 0x000000997373b224 */ /* 0x000fe200078e020c */
[----:B------:R-:W-:Y:S04]  /*5250*/  BSSY B1, `(.L_x_215) ;  /* 0x0000006000017945 */ /* 0x000fe80003800000 */
[----:B------:R0:W-:Y:S01]  /*5260*/  @!P3 STG.E.U8 desc[UR36][R6.64+0xb1], R115 ;  /* 0x0000b1730600b986 */ /* 0x0001e2000c101124 */
[----:B------:R-:W-:Y:S05]  /*5270*/  @P5 BRA `(.L_x_216) ;  /* 0x00000000000c5947 */ /* 0x000fea0003800000 */
[----:B--2---:R-:W1:Y:S02]  /*5280*/  LDG.E.U8 R155, desc[UR36][R8.64+0xb8] ;  /* 0x0000b824089b7981 */ /* 0x004e64000c1e1100 */
[----:B-1----:R-:W-:-:S05]  /*5290*/  PRMT R3, R155, 0x8880, RZ ;  /* 0x000088809b037816 */ /* 0x002fca00000000ff */
[----:B------:R-:W-:-:S07]  /*52a0*/  IMAD R12, R3, R154, RZ ;  /* 0x0000009a030c7224 */ /* 0x000fce00078e02ff */
.L_x_216:
[----:B------:R-:W-:Y:S05]  /*52b0*/  BSYNC B1 ;  /* 0x0000000000017941 */ /* 0x000fea0003800000 */
.L_x_215:
[----:B-1----:R-:W-:Y:S01]  /*52c0*/  @!P5 IMAD R3, R116, R153, R12 ;  /* 0x000000997403d224 */ /* 0x002fe200078e020c */
[----:B------:R-:W-:Y:S04]  /*52d0*/  BSSY B1, `(.L_x_217) ;  /* 0x0000006000017945 */ /* 0x000fe80003800000 */
[----:B------:R1:W-:Y:S01]  /*52e0*/  @!P5 STG.E.U8 desc[UR36][R4.64+0xb8], R3 ;  /* 0x0000b8030400d986 */ /* 0x0003e2000c101124 */
[----:B------:R-:W-:Y:S05]  /*52f0*/  @P2 BRA `(.L_x_218) ;  /* 0x00000000000c2947 */ /* 0x000fea0003800000 */
[----:B--2---:R-:W1:Y:S02]  /*5300*/  LDG.E.U8 R155, desc[UR36][R8.64+0xb9] ;  /* 0x0000b924089b7981 */ /* 0x004e64000c1e1100 */
[----:B-1----:R-:W-:-:S05]  /*5310*/  PRMT R3, R155, 0x8880, RZ ;  /* 0x000088809b037816 */ /* 0x002fca00000000ff */
[----:B------:R-:W-:-:S07]  /*5320*/  IMAD R12, R3, R154, RZ ;  /* 0x0000009a030c7224 */ /* 0x000fce00078e02ff */
.L_x_218:
[----:B------:R-:W-:Y:S05]  /*5330*/  BSYNC B1 ;  /* 0x0000000000017941 */ /* 0x000fea0003800000 */
.L_x_217:
        /* <DEDUP_REMOVED lines=11> */
.L_x_220:
[----:B------:R-:W-:Y:S05]  /*53f0*/  BSYNC B1 ;  /* 0x0000000000017941 */ /* 0x000fea0003800000 */
.L_x_219:
[----:B-1----:R-:W-:Y:S01]  /*5400*/  @!P4 IMAD R3, R118, R153, R12 ;  /* 0x000000997603c224 */ /* 0x002fe200078e020c */
[----:B------:R-:W-:Y:S04]  /*5410*/  BSSY B1, `(.L_x_221) ;  /* 0x0000006000017945 */ /* 0x000fe80003800000 */
[----:B------:R1:W-:Y:S01]  /*5420*/  @!P4 STG.E.U8 desc[UR36][R6.64+0xb8], R3 ;  /* 0x0000b8030600c986 */ /* 0x0003e2000c101124 */
[----:B------:R-:W-:Y:S05]  /*5430*/  @P3 BRA `(.L_x_222) ;  /* 0x00000000000c3947 */ /* 0x000fea0003800000 */
[----:B--2---:R-:W1:Y:S02]  /*5440*/  LDG.E.U8 R155, desc[UR36][R10.64+0xb9] ;  /* 0x0000b9240a9b7981 */ /* 0x004e64000c1e1100 */
[----:B-1----:R-:W-:-:S05]  /*5450*/  PRMT R3, R155, 0x8880, RZ ;  /* 0x000088809b037816 */ /* 0x002fca00000000ff */
[----:B------:R-:W-:-:S07]  /*5460*/  IMAD R12, R3, R154, RZ ;  /* 0x0000009a030c7224 */ /* 0x000fce00078e02ff */
.L_x_222:
[----:B------:R-:W-:Y:S05]  /*5470*/  BSYNC B1 ;  /* 0x0000000000017941 */ /* 0x000fea0003800000 */
.L_x_221:
[----:B------:R-:W-:Y:S01]  /*5480*/  @!P3 IMAD R119, R119, R153, R12 ;  /* 0x000000997777b224 */ /* 0x000fe200078e020c */
[----:B------:R-:W-:Y:S04]  /*5490*/  BSSY B1, `(.L_x_223) ;  /* 0x0000006000017945 */ /* 0x000fe80003800000 */
[----:B------:R0:W-:Y:S01]  /*54a0*/  @!P3 STG.E.U8 desc[UR36][R6.64+0xb9], R119 ;  /* 0x0000b9770600b986 */ /* 0x0001e2000c101124 */
[----:B------:R-:W-:Y:S05]  /*54b0*/  @P5 BRA `(.L_x_224) ;  /* 0x00000000000c5947 */ /* 0x000fea0003800000 */
[----:B--2---:R-:W1:Y:S02]  /*54c0*/  LDG.E.U8 R155, desc[UR36][R8.64+0xc0] ;  /* 0x0000c024089b7981 */ /* 0x004e64000c1e1100 */
[----:B-1----:R-:W-:-:S05]  /*54d0*/  PRMT R3, R155, 0x8880, RZ ;  /* 0x000088809b037816 */ /* 0x002fca00000000ff */
[----:B------:R-:W-:-:S07]  /*54e0*/  IMAD R12, R3, R154, RZ ;  /* 0x0000009a030c7224 */ /* 0x000fce00078e02ff */
.L_x_224:
[----:B------:R-:W-:Y:S05]  /*54f0*/  BSYNC B1 ;  /* 0x0000000000017941 */ /* 0x000fea0003800000 */
.L_x_223:
[----:B-1----:R-:W-:Y:S01]  /*5500*/  @!P5 IMAD R3, R120, R153, R12 ;  /* 0x000000997803d224 */ /* 0x002fe200078e020c */
[----:B------:R-:W-:Y:S04]  /*5510*/  BSSY B1, `(.L_x_225) ;  /* 0x0000006000017945 */ /* 0x000fe80003800000 */
[----:B------:R1:W-:Y:S01]  /*5520*/  @!P5 STG.E.U8 desc[UR36][R4.64+0xc0], R3 ;  /* 0x0000c0030400d986 */ /* 0x0003e2000c101124 */
[----:B------:R-:W-:Y:S05]  /*5530*/  @P2 BRA `(.L_x_226) ;  /* 0x00000000000c2947 */ /* 0x000fea0003800000 */
[----:B--2---:R-:W1:Y:S02]  /*5540*/  LDG.E.U8 R155, desc[UR36][R8.64+0xc1] ;  /* 0x0000c124089b7981 */ /* 0x004e64000c1e1100 */
[----:B-1----:R-:W-:-:S05]  /*5550*/  PRMT R3, R155, 0x8880, RZ ;  /* 0x000088809b037816 */ /* 0x002fca00000000ff */
[----:B------:R-:W-:-:S07]  /*5560*/  IMAD R12, R3, R154, RZ ;  /* 0x0000009a030c7224 */ /* 0x000fce00078e02ff */
.L_x_226:
[----:B------:R-:W-:Y:S05]  /*5570*/  BSYNC B1 ;  /* 0x0000000000017941 */ /* 0x000fea0003800000 */
.L_x_225:
        /* <DEDUP_REMOVED lines=11> */
.L_x_228:
[----:B------:R-:W-:Y:S05]  /*5630*/  BSYNC B1 ;  /* 0x0000000000017941 */ /* 0x000fea0003800000 */
.L_x_227:
[----:B-1----:R-:W-:Y:S01]  /*5640*/  @!P4 IMAD R3, R122, R153, R12 ;  /* 0x000000997a03c224 */ /* 0x002fe200078e020c */
[----:B------:R-:W-:Y:S04]  /*5650*/  BSSY B1, `(.L_x_229) ;  /* 0x0000006000017945 */ /* 0x000fe80003800000 */
[----:B------:R1:W-:Y:S01]  /*5660*/  @!P4 STG.E.U8 desc[UR36][R6.64+0xc0], R3 ;  /* 0x0000c0030600c986 */ /* 0x0003e2000c101124 */
[----:B------:R-:W-:Y:S05]  /*5670*/  @P3 BRA `(.L_x_230) ;  /* 0x00000000000c3947 */ /* 0x000fea0003800000 */
[----:B--2---:R-:W1:Y:S02]  /*5680*/  LDG.E.U8 R155, desc[UR36][R10.64+0xc1] ;  /* 0x0000c1240a9b7981 */ /* 0x004e64000c1e1100 */
[----:B-1----:R-:W-:-:S05]  /*5690*/  PRMT R3, R155, 0x8880, RZ ;  /* 0x000088809b037816 */ /* 0x002fca00000000ff */
[----:B------:R-:W-:-:S07]  /*56a0*/  IMAD R12, R3, R154, RZ ;  /* 0x0000009a030c7224 */ /* 0x000fce00078e02ff */
.L_x_230:
[----:B------:R-:W-:Y:S05]  /*56b0*/  BSYNC B1 ;  /* 0x0000000000017941 */ /* 0x000fea0003800000 */
.L_x_229:
[----:B------:R-:W-:Y:S01]  /*56c0*/  @!P3 IMAD R123, R123, R153, R12 ;  /* 0x000000997b7bb224 */ /* 0x000fe200078e020c */
[----:B------:R-:W-:Y:S04]  /*56d0*/  BSSY B1, `(.L_x_231) ;  /* 0x0000006000017945 */ /* 0x000fe80003800000 */
[----:B------:R0:W-:Y:S01]  /*56e0*/  @!P3 STG.E.U8 desc[UR36][R6.64+0xc1], R123 ;  /* 0x0000c17b0600b986 */ /* 0x0001e2000c101124 */
[----:B------:R-:W-:Y:S05]  /*56f0*/  @P5 BRA `(.L_x_232) ;  /* 0x00000000000c5947 */ /* 0x000fea0003800000 */
[----:B--2---:R-:W1:Y:S02]  /*5700*/  LDG.E.U8 R155, desc[UR36][R8.64+0xc8] ;  /* 0x0000c824089b7981 */ /* 0x004e64000c1e1100 */
[----:B-1----:R-:W-:-:S05]  /*5710*/  PRMT R3, R155, 0x8880, RZ ;  /* 0x000088809b037816 */ /* 0x002fca00000000ff */
[----:B------:R-:W-:-:S07]  /*5720*/  IMAD R12, R3, R154, RZ ;  /* 0x0000009a030c7224 */ /* 0x000fce00078e02ff */
.L_x_232:
[----:B------:R-:W-:Y:S05]  /*5730*/  BSYNC B1 ;  /* 0x0000000000017941 */ /* 0x000fea0003800000 */
.L_x_231:
[----:B-1----:R-:W-:Y:S01]  /*5740*/  @!P5 IMAD R3, R124, R153, R12 ;  /* 0x000000997c03d224 */ /* 0x002fe200078e020c */
[----:B------:R-:W-:Y:S04]  /*5750*/  BSSY B1, `(.L_x_233) ;  /* 0x0000006000017945 */ /* 0x000fe80003800000 */
[----:B------:R1:W-:Y:S01]  /*5760*/  @!P5 STG.E.U8 desc[UR36][R4.64+0xc8], R3 ;  /* 0x0000c8030400d986 */ /* 0x0003e2000c101124 */
[----:B------:R-:W-:Y:S05]  /*5770*/  @P2 BRA `(.L_x_234) ;  /* 0x00000000000c2947 */ /* 0x000fea0003800000 */
[----:B--2---:R-:W1:Y:S02]  /*5780*/  LDG.E.U8 R155, desc[UR36][R8.64+0xc9] ;  /* 0x0000c924089b7981 */ /* 0x004e64000c1e1100 */
[----:B-1----:R-:W-:-:S05]  /*5790*/  PRMT R3, R155, 0x8880, RZ ;  /* 0x000088809b037816 */ /* 0x002fca00000000ff */
[----:B------:R-:W-:-:S07]  /*57a0*/  IMAD R12, R3, R154, RZ ;  /* 0x0000009a030c7224 */ /* 0x000fce00078e02ff */
.L_x_234:
[----:B------:R-:W-:Y:S05]  /*57b0*/  BSYNC B1 ;  /* 0x0000000000017941 */ /* 0x000fea0003800000 */
.L_x_233:
        /* <DEDUP_REMOVED lines=11> */
.L_x_236:
[----:B------:R-:W-:Y:S05]  /*5870*/  BSYNC B1 ;  /* 0x0000000000017941 */ /* 0x000fea0003800000 */
.L_x_235:
[----:B-1----:R-:W-:Y:S01]  /*5880*/  @!P4 IMAD R3, R126, R153, R12 ;  /* 0x000000997e03c224 */ /* 0x002fe200078e020c */
[----:B------:R-:W-:Y:S04]  /*5890*/  BSSY B1, `(.L_x_237) ;  /* 0x0000006000017945 */ /* 0x000fe80003800000 */
[----:B------:R1:W-:Y:S01]  /*58a0*/  @!P4 STG.E.U8 desc[UR36][R6.64+0xc8], R3 ;  /* 0x0000c8030600c986 */ /* 0x0003e2000c101124 */
[----:B------:R-:W-:Y:S05]  /*58b0*/  @P3 BRA `(.L_x_238) ;  /* 0x00000000000c3947 */ /* 0x000fea0003800000 */
[----:B--2---:R-:W1:Y:S02]  /*58c0*/  LDG.E.U8 R155, desc[UR36][R10.64+0xc9] ;  /* 0x0000c9240a9b7981 */ /* 0x004e64000c1e1100 */
[----:B-1----:R-:W-:-:S05]  /*58d0*/  PRMT R3, R155, 0x8880, RZ ;  /* 0x000088809b037816 */ /* 0x002fca00000000ff */
[----:B------:R-:W-:-:S07]  /*58e0*/  IMAD R12, R3, R154, RZ ;  /* 0x0000009a030c7224 */ /* 0x000fce00078e02ff */
.L_x_238:
[----:B------:R-:W-:Y:S05]  /*58f0*/  BSYNC B1 ;  /* 0x0000000000017941 */ /* 0x000fea0003800000 */
.L_x_237:
[----:B------:R-:W-:Y:S01]  /*5900*/  @!P3 IMAD R127, R127, R153, R12 ;  /* 0x000000997f7fb224 */ /* 0x000fe200078e020c */
[----:B------:R-:W-:Y:S04]  /*5910*/  BSSY B1, `(.L_x_239) ;  /* 0x0000006000017945 */ /* 0x000fe80003800000 */
[----:B------:R0:W-:Y:S01]  /*5920*/  @!P3 STG.E.U8 desc[UR36][R6.64+0xc9], R127 ;  /* 0x0000c97f0600b986 */ /* 0x0001e2000c101124 */
[----:B------:R-:W-:Y:S05]  /*5930*/  @P5 BRA `(.L_x_240) ;  /* 0x00000000000c5947 */ /* 0x000fea0003800000 */
[----:B--2---:R-:W1:Y:S02]  /*5940*/  LDG.E.U8 R155, desc[UR36][R8.64+0xd0] ;  /* 0x0000d024089b7981 */ /* 0x004e64000c1e1100 */
[----:B-1----:R-:W-:-:S05]  /*5950*/  PRMT R3, R155, 0x8880, RZ ;  /* 0x000088809b037816 */ /* 0x002fca00000000ff */
[----:B------:R-:W-:-:S07]  /*5960*/  IMAD R12, R3, R154, RZ ;  /* 0x0000009a030c7224 */ /* 0x000fce00078e02ff */
.L_x_240:
[----:B------:R-:W-:Y:S05]  /*5970*/  BSYNC B1 ;  /* 0x0000000000017941 */ /* 0x000fea0003800000 */
.L_x_239:
[----:B-1----:R-:W-:Y:S01]  /*5980*/  @!P5 IMAD R3, R128, R153, R12 ;  /* 0x000000998003d224 */ /* 0x002fe200078e020c */
[----:B------:R-:W-:Y:S04]  /*5990*/  BSSY B1, `(.L_x_241) ;  /* 0x0000006000017945 */ /* 0x000fe80003800000 */
[----:B------:R1:W-:Y:S01]  /*59a0*/  @!P5 STG.E.U8 desc[UR36][R4.64+0xd0], R3 ;  /* 0x0000d0030400d986 */ /* 0x0003e2000c101124 */
[----:B------:R-:W-:Y:S05]  /*59b0*/  @P2 BRA `(.L_x_242) ;  /* 0x00000000000c2947 */ /* 0x000fea0003800000 */
[----:B--2---:R-:W1:Y:S02]  /*59c0*/  LDG.E.U8 R155, desc[UR36][R8.64+0xd1] ;  /* 0x0000d124089b7981 */ /* 0x004e64000c1e1100 */
[----:B-1----:R-:W-:-:S05]  /*59d0*/  PRMT R3, R155, 0x8880, RZ ;  /* 0x000088809b037816 */ /* 0x002fca00000000ff */
[----:B------:R-:W-:-:S07]  /*59e0*/  IMAD R12, R3, R154, RZ ;  /* 0x0000009a030c7224 */ /* 0x000fce00078e02ff */
.L_x_242:
[----:B------:R-:W-:Y:S05]  /*59f0*/  BSYNC B1 ;  /* 0x0000000000017941 */ /* 0x000fea0003800000 */
.L_x_241:
        /* <DEDUP_REMOVED lines=11> */
.L_x_244:
[----:B------:R-:W-:Y:S05]  /*5ab0*/  BSYNC B1 ;  /* 0x0000000000017941 */ /* 0x000fea0003800000 */
.L_x_243:
[----:B-1----:R-:W-:Y:S01]  /*5ac0*/  @!P4 IMAD R3, R130, R153, R12 ;  /* 0x000000998203c224 */ /* 0x002fe200078e020c */
[----:B------:R-:W-:Y:S04]  /*5ad0*/  BSSY B1, `(.L_x_245) ;  /* 0x0000006000017945 */ /* 0x000fe80003800000 */
[----:B------:R1:W-:Y:S01]  /*5ae0*/  @!P4 STG.E.U8 desc[UR36][R6.64+0xd0], R3 ;  /* 0x0000d0030600c986 */ /* 0x0003e2000c101124 */
[----:B------:R-:W-:Y:S05]  /*5af0*/  @P3 BRA `(.L_x_246) ;  /* 0x00000000000c3947 */ /* 0x000fea0003800000 */
[----:B--2---:R-:W1:Y:S02]  /*5b00*/  LDG.E.U8 R155, desc[UR36][R10.64+0xd1] ;  /* 0x0000d1240a9b7981 */ /* 0x004e64000c1e1100 */
[----:B-1----:R-:W-:-:S05]  /*5b10*/  PRMT R3, R155, 0x8880, RZ ;  /* 0x000088809b037816 */ /* 0x002fca00000000ff */
[----:B------:R-:W-:-:S07]  /*5b20*/  IMAD R12, R3, R154, RZ ;  /* 0x0000009a030c7224 */ /* 0x000fce00078e02ff */
.L_x_246:
[----:B------:R-:W-:Y:S05]  /*5b30*/  BSYNC B1 ;  /* 0x0000000000017941 */ /* 0x000fea0003800000 */
.L_x_245:
[----:B------:R-:W-:Y:S01]  /*5b40*/  @!P3 IMAD R131, R131, R153, R12 ;  /* 0x000000998383b224 */ /* 0x000fe200078e020c */
[----:B------:R-:W-:Y:S04]  /*5b50*/  BSSY B1, `(.L_x_247) ;  /* 0x0000006000017945 */ /* 0x000fe80003800000 */
[----:B------:R0:W-:Y:S01]  /*5b60*/  @!P3 STG.E.U8 desc[UR36][R6.64+0xd1], R131 ;  /* 0x0000d1830600b986 */ /* 0x0001e2000c101124 */
[----:B------:R-:W-:Y:S05]  /*5b70*/  @P5 BRA `(.L_x_248) ;  /* 0x00000000000c5947 */ /* 0x000fea0003800000 */
[----:B--2---:R-:W1:Y:S02]  /*5b80*/  LDG.E.U8 R155, desc[UR36][R8.64+0xd8] ;  /* 0x0000d824089b7981 */ /* 0x004e64000c1e1100 */
[----:B-1----:R-:W-:-:S05]  /*5b90*/  PRMT R3, R155, 0x8880, RZ ;  /* 0x000088809b037816 */ /* 0x002fca00000000ff */
[----:B------:R-:W-:-:S07]  /*5ba0*/  IMAD R12, R3, R154, RZ ;  /* 0x0000009a030c7224 */ /* 0x000fce00078e02ff */
.L_x_248:
[----:B------:R-:W-:Y:S05]  /*5bb0*/  BSYNC B1 ;  /* 0x0000000000017941 */ /* 0x000fea0003800000 */
.L_x_247:
[----:B-1----:R-:W-:Y:S01]  /*5bc0*/  @!P5 IMAD R3, R132, R153, R12 ;  /* 0x000000998403d224 */ /* 0x002fe200078e020c */
[----:B------:R-:W-:Y:S04]  /*5bd0*/  BSSY B1, `(.L_x_249) ;  /* 0x0000006000017945 */ /* 0x000fe80003800000 */
[----:B------:R1:W-:Y:S01]  /*5be0*/  @!P5 STG.E.U8 desc[UR36][R4.64+0xd8], R3 ;  /* 0x0000d8030400d986 */ /* 0x0003e2000c101124 */
[----:B------:R-:W-:Y:S05]  /*5bf0*/  @P2 BRA `(.L_x_250) ;  /* 0x00000000000c2947 */ /* 0x000fea0003800000 */
[----:B--2---:R-:W1:Y:S02]  /*5c00*/  LDG.E.U8 R155, desc[UR36][R8.64+0xd9] ;  /* 0x0000d924089b7981 */ /* 0x004e64000c1e1100 */
[----:B-1----:R-:W-:-:S05]  /*5c10*/  PRMT R3, R155, 0x8880, RZ ;  /* 0x000088809b037816 */ /* 0x002fca00000000ff */
[----:B------:R-:W-:-:S07]  /*5c20*/  IMAD R12, R3, R154, RZ ;  /* 0x0000009a030c7224 */ /* 0x000fce00078e02ff */
.L_x_250:
[----:B------:R-:W-:Y:S05]  /*5c30*/  BSYNC B1 ;  /* 0x0000000000017941 */ /* 0x000fea0003800000 */
.L_x_249:
        /* <DEDUP_REMOVED lines=11> */
.L_x_252:
[----:B------:R-:W-:Y:S05]  /*5cf0*/  BSYNC B1 ;  /* 0x0000000000017941 */ /* 0x000fea0003800000 */
.L_x_251:
[----:B-1----:R-:W-:Y:S01]  /*5d00*/  @!P4 IMAD R3, R134, R153, R12 ;  /* 0x000000998603c224 */ /* 0x002fe200078e020c */
[----:B------:R-:W-:Y:S04]  /*5d10*/  BSSY B1, `(.L_x_253) ;  /* 0x0000006000017945 */ /* 0x000fe80003800000 */
[----:B------:R1:W-:Y:S01]  /*5d20*/  @!P4 STG.E.U8 desc[UR36][R6.64+0xd8], R3 ;  /* 0x0000d8030600c986 */ /* 0x0003e2000c101124 */
[----:B------:R-:W-:Y:S05]  /*5d30*/  @P3 BRA `(.L_x_254) ;  /* 0x00000000000c3947 */ /* 0x000fea0003800000 */
[----:B--2---:R-:W1:Y:S02]  /*5d40*/  LDG.E.U8 R155, desc[UR36][R10.64+0xd9] ;  /* 0x0000d9240a9b7981 */ /* 0x004e64000c1e1100 */
[----:B-1----:R-:W-:-:S05]  /*5d50*/  PRMT R3, R155, 0x8880, RZ ;  /* 0x000088809b037816 */ /* 0x002fca00000000ff */
[----:B------:R-:W-:-:S07]  /*5d60*/  IMAD R12, R3, R154, RZ ;  /* 0x0000009a030c7224 */ /* 0x000fce00078e02ff */
.L_x_254:
[----:B------:R-:W-:Y:S05]  /*5d70*/  BSYNC B1 ;  /* 0x0000000000017941 */ /* 0x000fea0003800000 */
.L_x_253:
[----:B------:R-:W-:Y:S01]  /*5d80*/  @!P3 IMAD R135, R135, R153, R12 ;  /* 0x000000998787b224 */ /* 0x000fe200078e020c */
[----:B------:R-:W-:Y:S04]  /*5d90*/  BSSY B1, `(.L_x_255) ;  /* 0x0000006000017945 */ /* 0x000fe80003800000 */
[----:B------:R0:W-:Y:S01]  /*5da0*/  @!P3 STG.E.U8 desc[UR36][R6.64+0xd9], R135 ;  /* 0x0000d9870600b986 */ /* 0x0001e2000c101124 */
[----:B------:R-:W-:Y:S05]  /*5db0*/  @P5 BRA `(.L_x_256) ;  /* 0x00000000000c5947 */ /* 0x000fea0003800000 */
[----:B--2---:R-:W1:Y:S02]  /*5dc0*/  LDG.E.U8 R155, desc[UR36][R8.64+0xe0] ;  /* 0x0000e024089b7981 */ /* 0x004e64000c1e1100 */
[----:B-1----:R-:W-:-:S05]  /*5dd0*/  PRMT R3, R155, 0x8880, RZ ;  /* 0x000088809b037816 */ /* 0x002fca00000000ff */
[----:B------:R-:W-:-:S07]  /*5de0*/  IMAD R12, R3, R154, RZ ;  /* 0x0000009a030c7224 */ /* 0x000fce00078e02ff */
.L_x_256:
[----:B------:R-:W-:Y:S05]  /*5df0*/  BSYNC B1 ;  /* 0x0000000000017941 */ /* 0x000fea0003800000 */
.L_x_255:
[----:B-1----:R-:W-:Y:S01]  /*5e00*/  @!P5 IMAD R3, R136, R153, R12 ;  /* 0x000000998803d224 */ /* 0x002fe200078e020c */
[----:B------:R-:W-:Y:S04]  /*5e10*/  BSSY B1, `(.L_x_257) ;  /* 0x0000006000017945 */ /* 0x000fe80003800000 */
[----:B------:R1:W-:Y:S01]  /*5e20*/  @!P5 STG.E.U8 desc[UR36][R4.64+0xe0], R3 ;  /* 0x0000e0030400d986 */ /* 0x0003e2000c101124 */
[----:B------:R-:W-:Y:S05]  /*5e30*/  @P2 BRA `(.L_x_258) ;  /* 0x00000000000c2947 */ /* 0x000fea0003800000 */
[----:B--2---:R-:W1:Y:S02]  /*5e40*/  LDG.E.U8 R155, desc[UR36][R8.64+0xe1] ;  /* 0x0000e124089b7981 */ /* 0x004e64000c1e1100 */
[----:B-1----:R-:W-:-:S05]  /*5e50*/  PRMT R3, R155, 0x8880, RZ ;  /* 0x000088809b037816 */ /* 0x002fca00000000ff */
[----:B------:R-:W-:-:S07]  /*5e60*/  IMAD R12, R3, R154, RZ ;  /* 0x0000009a030c7224 */ /* 0x000fce00078e02ff */
.L_x_258:
[----:B------:R-:W-:Y:S05]  /*5e70*/  BSYNC B1 ;  /* 0x0000000000017941 */ /* 0x000fea0003800000 */
.L_x_257:
        /* <DEDUP_REMOVED lines=11> */
.L_x_260:
[----:B------:R-:W-:Y:S05]  /*5f30*/  BSYNC B1 ;  /* 0x0000000000017941 */ /* 0x000fea0003800000 */
.L_x_259:
[----:B-1----:R-:W-:Y:S01]  /*5f40*/  @!P4 IMAD R3, R138, R153, R12 ;  /* 0x000000998a03c224 */ /* 0x002fe200078e020c */
[----:B------:R-:W-:Y:S04]  /*5f50*/  BSSY B1, `(.L_x_261) ;  /* 0x0000006000017945 */ /* 0x000fe80003800000 */
[----:B------:R1:W-:Y:S01]  /*5f60*/  @!P4 STG.E.U8 desc[UR36][R6.64+0xe0], R3 ;  /* 0x0000e0030600c986 */ /* 0x0003e2000c101124 */
[----:B------:R-:W-:Y:S05]  /*5f70*/  @P3 BRA `(.L_x_262) ;  /* 0x00000000000c3947 */ /* 0x000fea0003800000 */
[----:B--2---:R-:W1:Y:S02]  /*5f80*/  LDG.E.U8 R155, desc[UR36][R10.64+0xe1] ;  /* 0x0000e1240a9b7981 */ /* 0x004e64000c1e1100 */
[----:B-1----:R-:W-:-:S05]  /*5f90*/  PRMT R3, R155, 0x8880, RZ ;  /* 0x000088809b037816 */ /* 0x002fca00000000ff */
[----:B------:R-:W-:-:S07]  /*5fa0*/  IMAD R12, R3, R154, RZ ;  /* 0x0000009a030c7224 */ /* 0x000fce00078e02ff */
.L_x_262:
[----:B------:R-:W-:Y:S05]  /*5fb0*/  BSYNC B1 ;  /* 0x0000000000017941 */ /* 0x000fea0003800000 */
.L_x_261:
[----:B------:R-:W-:Y:S01]  /*5fc0*/  @!P3 IMAD R139, R139, R153, R12 ;  /* 0x000000998b8bb224 */ /* 0x000fe200078e020c */
[----:B------:R-:W-:Y:S04]  /*5fd0*/  BSSY B1, `(.L_x_263) ;  /* 0x0000006000017945 */ /* 0x000fe80003800000 */
[----:B------:R0:W-:Y:S01]  /*5fe0*/  @!P3 STG.E.U8 desc[UR36][R6.64+0xe1], R139 ;  /* 0x0000e18b0600b986 */ /* 0x0001e2000c101124 */
[----:B------:R-:W-:Y:S05]  /*5ff0*/  @P5 BRA `(.L_x_264) ;  /* 0x00000000000c5947 */ /* 0x000fea0003800000 */
[----:B--2---:R-:W1:Y:S02]  /*6000*/  LDG.E.U8 R155, desc[UR36][R8.64+0xe8] ;  /* 0x0000e824089b7981 */ /* 0x004e64000c1e1100 */
[----:B-1----:R-:W-:-:S05]  /*6010*/  PRMT R3, R155, 0x8880, RZ ;  /* 0x000088809b037816 */ /* 0x002fca00000000ff */
[----:B------:R-:W-:-:S07]  /*6020*/  IMAD R12, R3, R154, RZ ;  /* 0x0000009a030c7224 */ /* 0x000fce00078e02ff */
.L_x_264:
[----:B------:R-:W-:Y:S05]  /*6030*/  BSYNC B1 ;  /* 0x0000000000017941 */ /* 0x000fea0003800000 */
.L_x_263:
[----:B-1----:R-:W-:Y:S01]  /*6040*/  @!P5 IMAD R3, R140, R153, R12 ;  /* 0x000000998c03d224 */ /* 0x002fe200078e020c */
[----:B------:R-:W-:Y:S04]  /*6050*/  BSSY B1, `(.L_x_265) ;  /* 0x0000006000017945 */ /* 0x000fe80003800000 */
[----:B------:R1:W-:Y:S01]  /*6060*/  @!P5 STG.E.U8 desc[UR36][R4.64+0xe8], R3 ;  /* 0x0000e8030400d986 */ /* 0x0003e2000c101124 */
[----:B------:R-:W-:Y:S05]  /*6070*/  @P2 BRA `(.L_x_266) ;  /* 0x00000000000c2947 */ /* 0x000fea0003800000 */
[----:B--2---:R-:W1:Y:S02]  /*6080*/  LDG.E.U8 R155, desc[UR36][R8.64+0xe9] ;  /* 0x0000e924089b7981 */ /* 0x004e64000c1e1100 */
[----:B-1----:R-:W-:-:S05]  /*6090*/  PRMT R3, R155, 0x8880, RZ ;  /* 0x000088809b037816 */ /* 0x002fca00000000ff */
[----:B------:R-:W-:-:S07]  /*60a0*/  IMAD R12, R3, R154, RZ ;  /* 0x0000009a030c7224 */ /* 0x000fce00078e02ff */
.L_x_266:
[----:B------:R-:W-:Y:S05]  /*60b0*/  BSYNC B1 ;  /* 0x0000000000017941 */ /* 0x000fea0003800000 */
.L_x_265:
        /* <DEDUP_REMOVED lines=11> */
.L_x_268:
[----:B------:R-:W-:Y:S05]  /*6170*/  BSYNC B1 ;  /* 0x0000000000017941 */ /* 0x000fea0003800000 */
.L_x_267:
[----:B-1----:R-:W-:Y:S01]  /*6180*/  @!P4 IMAD R3, R142, R153, R12 ;  /* 0x000000998e03c224 */ /* 0x002fe200078e020c */
[----:B------:R-:W-:Y:S04]  /*6190*/  BSSY B1, `(.L_x_269) ;  /* 0x0000006000017945 */ /* 0x000fe80003800000 */
[----:B------:R1:W-:Y:S01]  /*61a0*/  @!P4 STG.E.U8 desc[UR36][R6.64+0xe8], R3 ;  /* 0x0000e8030600c986 */ /* 0x0003e2000c101124 */
[----:B------:R-:W-:Y:S05]  /*61b0*/  @P3 BRA `(.L_x_270) ;  /* 0x00000000000c3947 */ /* 0x000fea0003800000 */
[----:B--2---:R-:W1:Y:S02]  /*61c0*/  LDG.E.U8 R155, desc[UR36][R10.64+0xe9] ;  /* 0x0000e9240a9b7981 */ /* 0x004e64000c1e1100 */
[----:B-1----:R-:W-:-:S05]  /*61d0*/  PRMT R3, R155, 0x8880, RZ ;  /* 0x000088809b037816 */ /* 0x002fca00000000ff */
[----:B------:R-:W-:-:S07]  /*61e0*/  IMAD R12, R3, R154, RZ ;  /* 0x0000009a030c7224 */ /* 0x000fce00078e02ff */
.L_x_270:
[----:B------:R-:W-:Y:S05]  /*61f0*/  BSYNC B1 ;  /* 0x0000000000017941 */ /* 0x000fea0003800000 */
.L_x_269:
[----:B------:R-:W-:Y:S01]  /*6200*/  @!P3 IMAD R143, R143, R153, R12 ;  /* 0x000000998f8fb224 */ /* 0x000fe200078e020c */
[----:B------:R-:W-:Y:S04]  /*6210*/  BSSY B1, `(.L_x_271) ;  /* 0x0000006000017945 */ /* 0x000fe80003800000 */
[----:B------:R0:W-:Y:S01]  /*6220*/  @!P3 STG.E.U8 desc[UR36][R6.64+0xe9], R143 ;  /* 0x0000e98f0600b986 */ /* 0x0001e2000c101124 */
[----:B------:R-:W-:Y:S05]  /*6230*/  @P5 BRA `(.L_x_272) ;  /* 0x00000000000c5947 */ /* 0x000fea0003800000 */
[----:B--2---:R-:W1:Y:S02]  /*6240*/  LDG.E.U8 R155, desc[UR36][R8.64+0xf0] ;  /* 0x0000f024089b7981 */ /* 0x004e64000c1e1100 */
[----:B-1----:R-:W-:-:S05]  /*6250*/  PRMT R3, R155, 0x8880, RZ ;  /* 0x000088809b037816 */ /* 0x002fca00000000ff */
[----:B------:R-:W-:-:S07]  /*6260*/  IMAD R12, R3, R154, RZ ;  /* 0x0000009a030c7224 */ /* 0x000fce00078e02ff */
.L_x_272:
[----:B------:R-:W-:Y:S05]  /*6270*/  BSYNC B1 ;  /* 0x0000000000017941 */ /* 0x000fea0003800000 */
.L_x_271:
[----:B-1----:R-:W-:Y:S01]  /*6280*/  @!P5 IMAD R3, R144, R153, R12 ;  /* 0x000000999003d224 */ /* 0x002fe200078e020c */
[----:B------:R-:W-:Y:S04]  /*6290*/  BSSY B1, `(.L_x_273) ;  /* 0x0000006000017945 */ /* 0x000fe80003800000 */
[----:B------:R1:W-:Y:S01]  /*62a0*/  @!P5 STG.E.U8 desc[UR36][R4.64+0xf0], R3 ;  /* 0x0000f0030400d986 */ /* 0x0003e2000c101124 */
[----:B------:R-:W-:Y:S05]  /*62b0*/  @P2 BRA `(.L_x_274) ;  /* 0x00000000000c2947 */ /* 0x000fea0003800000 */
[----:B--2---:R-:W1:Y:S02]  /*62c0*/  LDG.E.U8 R155, desc[UR36][R8.64+0xf1] ;  /* 0x0000f124089b7981 */ /* 0x004e64000c1e1100 */
[----:B-1----:R-:W-:-:S05]  /*62d0*/  PRMT R3, R155, 0x8880, RZ ;  /* 0x000088809b037816 */ /* 0x002fca00000000ff */
[----:B------:R-:W-:-:S07]  /*62e0*/  IMAD R12, R3, R154, RZ ;  /* 0x0000009a030c7224 */ /* 0x000fce00078e02ff */
.L_x_274:
[----:B------:R-:W-:Y:S05]  /*62f0*/  BSYNC B1 ;  /* 0x0000000000017941 */ /* 0x000fea0003800000 */
.L_x_273:
[C---:B------:R-:W-:Y:S01]  /*6300*/  ISETP.LT.OR P4, PT, R0.reuse, 0xf1, !P0 ;  /* 0x000000f10000780c */ /* 0x040fe20004781670 */
[----:B------:R-:W-:Y:S01]  /*6310*/  @!P2 IMAD R145, R145, R153, R12 ;  /* 0x000000999191a224 */ /* 0x000fe200078e020c */
[----:B------:R-:W-:Y:S01]  /*6320*/  BSSY B1, `(.L_x_275) ;  /* 0x000000a000017945 */ /* 0x000fe20003800000 */
[C---:B------:R-:W-:Y:S02]  /*6330*/  ISETP.LT.OR P3, PT, R0.reuse, 0xf2, !P0 ;  /* 0x000000f20000780c */ /* 0x040fe40004761670 */
        /* <DEDUP_REMOVED lines=8> */
.L_x_276:
[----:B------:R-:W-:Y:S05]  /*63c0*/  BSYNC B1 ;  /* 0x0000000000017941 */ /* 0x000fea0003800000 */
.L_x_275:
[----:B-1----:R-:W-:Y:S01]  /*63d0*/  @!P4 IMAD R3, R146, R153, R12 ;  /* 0x000000999203c224 */ /* 0x002fe200078e020c */
[----:B------:R-:W-:Y:S04]  /*63e0*/  BSSY B1, `(.L_x_277) ;  /* 0x0000006000017945 */ /* 0x000fe80003800000 */
[----:B------:R1:W-:Y:S01]  /*63f0*/  @!P4 STG.E.U8 desc[UR36][R6.64+0xf0], R3 ;  /* 0x0000f0030600c986 */ /* 0x0003e2000c101124 */
[----:B------:R-:W-:Y:S05]  /*6400*/  @P3 BRA `(.L_x_278) ;  /* 0x00000000000c3947 */ /* 0x000fea0003800000 */
[----:B--2---:R-:W1:Y:S02]  /*6410*/  LDG.E.U8 R155, desc[UR36][R10.64+0xf1] ;  /* 0x0000f1240a9b7981 */ /* 0x004e64000c1e1100 */
[----:B-1----:R-:W-:-:S05]  /*6420*/  PRMT R3, R155, 0x8880, RZ ;  /* 0x000088809b037816 */ /* 0x002fca00000000ff */
[----:B------:R-:W-:-:S07]  /*6430*/  IMAD R12, R3, R154, RZ ;  /* 0x0000009a030c7224 */ /* 0x000fce00078e02ff */
.L_x_278:
[----:B------:R-:W-:Y:S05]  /*6440*/  BSYNC B1 ;  /* 0x0000000000017941 */ /* 0x000fea0003800000 */
.L_x_277:
[----:B------:R-:W-:Y:S01]  /*6450*/  @!P3 IMAD R147, R147, R153, R12 ;  /* 0x000000999393b224 */ /* 0x000fe200078e020c */
[----:B------:R-:W-:Y:S04]  /*6460*/  BSSY B1, `(.L_x_279) ;  /* 0x0000006000017945 */ /* 0x000fe80003800000 */
[----:B------:R0:W-:Y:S01]  /*6470*/  @!P3 STG.E.U8 desc[UR36][R6.64+0xf1], R147 ;  /* 0x0000f1930600b986 */ /* 0x0001e2000c101124 */
[----:B------:R-:W-:Y:S05]  /*6480*/  @P2 BRA `(.L_x_280) ;  /* 0x00000000000c2947 */ /* 0x000fea0003800000 */
[----:B--2---:R-:W1:Y:S02]  /*6490*/  LDG.E.U8 R155, desc[UR36][R8.64+0xf8] ;  /* 0x0000f824089b7981 */ /* 0x004e64000c1e1100 */
[----:B-1----:R-:W-:-:S05]  /*64a0*/  PRMT R3, R155, 0x8880, RZ ;  /* 0x000088809b037816 */ /* 0x002fca00000000ff */
[----:B------:R-:W-:-:S07]  /*64b0*/  IMAD R12, R3, R154, RZ ;  /* 0x0000009a030c7224 */ /* 0x000fce00078e02ff */
.L_x_280:
[----:B------:R-:W-:Y:S05]  /*64c0*/  BSYNC B1 ;  /* 0x0000000000017941 */ /* 0x000fea0003800000 */
.L_x_279:
[----:B-1----:R-:W-:Y:S01]  /*64d0*/  @!P2 IMAD R3, R148, R153, R12 ;  /* 0x000000999403a224 */ /* 0x002fe200078e020c */
[----:B------:R-:W-:Y:S04]  /*64e0*/  BSSY B1, `(.L_x_281) ;  /* 0x0000006000017945 */ /* 0x000fe80003800000 */
[----:B------:R1:W-:Y:S01]  /*64f0*/  @!P2 STG.E.U8 desc[UR36][R4.64+0xf8], R3 ;  /* 0x0000f8030400a986 */ /* 0x0003e2000c101124 */
[----:B------:R-:W-:Y:S05]  /*6500*/  @P1 BRA `(.L_x_282) ;  /* 0x00000000000c1947 */ /* 0x000fea0003800000 */
[----:B--2---:R-:W1:Y:S02]  /*6510*/  LDG.E.U8 R155, desc[UR36][R8.64+0xf9] ;  /* 0x0000f924089b7981 */ /* 0x004e64000c1e1100 */
[----:B-1----:R-:W-:-:S05]  /*6520*/  PRMT R3, R155, 0x8880, RZ ;  /* 0x000088809b037816 */ /* 0x002fca00000000ff */
[----:B------:R-:W-:-:S07]  /*6530*/  IMAD R12, R3, R154, RZ ;  /* 0x0000009a030c7224 */ /* 0x000fce00078e02ff */
.L_x_282:
[----:B------:R-:W-:Y:S05]  /*6540*/  BSYNC B1 ;  /* 0x0000000000017941 */ /* 0x000fea0003800000 */
.L_x_281:
[----:B------:R-:W-:Y:S01]  /*6550*/  @!P1 IMAD R149, R149, R153, R12 ;  /* 0x0000009995959224 */ /* 0x000fe200078e020c */
[----:B------:R-:W-:Y:S04]  /*6560*/  BSSY B1, `(.L_x_283) ;  /* 0x0000006000017945 */ /* 0x000fe80003800000 */
[----:B------:R0:W-:Y:S01]  /*6570*/  @!P1 STG.E.U8 desc[UR36][R4.64+0xf9], R149 ;  /* 0x0000f99504009986 */ /* 0x0001e2000c101124 */
[----:B------:R-:W-:Y:S05]  /*6580*/  @P5 BRA `(.L_x_284) ;  /* 0x00000000000c5947 */ /* 0x000fea0003800000 */
[----:B--2---:R-:W1:Y:S02]  /*6590*/  LDG.E.U8 R155, desc[UR36][R10.64+0xf8] ;  /* 0x0000f8240a9b7981 */ /* 0x004e64000c1e1100 */
[----:B-1----:R-:W-:-:S05]  /*65a0*/  PRMT R3, R155, 0x8880, RZ ;  /* 0x000088809b037816 */ /* 0x002fca00000000ff */
[----:B------:R-:W-:-:S07]  /*65b0*/  IMAD R12, R3, R154, RZ ;  /* 0x0000009a030c7224 */ /* 0x000fce00078e02ff */
.L_x_284:
[----:B------:R-:W-:Y:S05]  /*65c0*/  BSYNC B1 ;  /* 0x0000000000017941 */ /* 0x000fea0003800000 */
.L_x_283:
[----:B-1----:R-:W-:Y:S01]  /*65d0*/  @!P5 IMAD R3, R150, R153, R12 ;  /* 0x000000999603d224 */ /* 0x002fe200078e020c */
[----:B------:R-:W-:Y:S01]  /*65e0*/  ISETP.LT.OR P0, PT, R0, 0xfa, !P0 ;  /* 0x000000fa0000780c */ /* 0x000fe20004701670 */
[----:B------:R-:W-:Y:S03]  /*65f0*/  BSSY B1, `(.L_x_285) ;  /* 0x0000006000017945 */ /* 0x000fe60003800000 */
[----:B------:R1:W-:Y:S09]  /*6600*/  @!P5 STG.E.U8 desc[UR36][R6.64+0xf8], R3 ;  /* 0x0000f8030600d986 */ /* 0x0003f2000c101124 */
[----:B------:R-:W-:Y:S05]  /*6610*/  @P0 BRA `(.L_x_286) ;  /* 0x00000000000c0947 */ /* 0x000fea0003800000 */
[----:B--2---:R-:W1:Y:S02]  /*6620*/  LDG.E.U8 R155, desc[UR36][R10.64+0xf9] ;  /* 0x0000f9240a9b7981 */ /* 0x004e64000c1e1100 */
[----:B-1----:R-:W-:-:S05]  /*6630*/  PRMT R3, R155, 0x8880, RZ ;  /* 0x000088809b037816 */ /* 0x002fca00000000ff */
[----:B------:R-:W-:-:S07]  /*6640*/  IMAD R12, R3, R154, RZ ;  /* 0x0000009a030c7224 */ /* 0x000fce00078e02ff */
.L_x_286:
[----:B------:R-:W-:Y:S05]  /*6650*/  BSYNC B1 ;  /* 0x0000000000017941 */ /* 0x000fea0003800000 */
.L_x_285:
[----:B------:R-:W-:Y:S01]  /*6660*/  IMAD R151, R151, R153, R12 ;  /* 0x0000009997977224 */ /* 0x000fe200078e020c */
[----:B------:R-:W-:Y:S06]  /*6670*/  @P0 BRA `(.L_x_287) ;  /* 0x0000001800100947 */ /* 0x000fec0003800000 */
[----:B------:R0:W-:Y:S01]  /*6680*/  STG.E.U8 desc[UR36][R6.64+0xf9], R151 ;  /* 0x0000f99706007986 */ /* 0x0001e2000c101124 */
[----:B------:R-:W-:Y:S05]  /*6690*/  BRA `(.L_x_287) ;  /* 0x0000001800087947 */ /* 0x000fea0003800000 */
.L_x_30:
[C---:B------:R-:W-:Y:S02]  /*66a0*/  ISETP.GE.AND P1, PT, R160.reuse, 0x1, PT ;  /* 0x00000001a000780c */ /* 0x040fe40003f26270 */
[----:B------:R-:W-:Y:S02]  /*66b0*/  ISETP.GE.AND P0, PT, R160, 0x9, PT ;  /* 0x00000009a000780c */ /* 0x000fe40003f06270 */
[C---:B------:R-:W-:Y:S02]  /*66c0*/  ISETP.LT.OR P4, PT, R0.reuse, 0x1, !P1 ;  /* 0x000000010000780c */ /* 0x040fe40004f81670 */
[C---:B------:R-:W-:Y:S02]  /*66d0*/  ISETP.LT.OR P3, PT, R0.reuse, 0x2, !P1 ;  /* 0x000000020000780c */ /* 0x040fe40004f61670 */
[C---:B------:R-:W-:Y:S02]  /*66e0*/  ISETP.LT.OR P2, PT, R0.reuse, 0x1, !P0 ;  /* 0x000000010000780c */ /* 0x040fe40004741670 */
[----:B------:R-:W-:-:S07]  /*66f0*/  ISETP.LT.OR P5, PT, R0, 0x2, !P0 ;  /* 0x000000020000780c */ /* 0x000fce00047a1670 */
[-C--:B------:R-:W-:Y:S02]  /*6700*/  @!P4 IMAD R3, R24, R153.reuse, RZ ;  /* 0x000000991803c224 */ /* 0x080fe400078e02ff */
[-C--:B------:R-:W-:Y:S02]  /*6710*/  @!P3 IMAD R25, R25, R153.reuse, RZ ;  /* 0x000000991919b224 */ /* 0x080fe400078e02ff */
[-C--:B------:R-:W-:Y:S01]  /*6720*/  @!P2 IMAD R9, R26, R153.reuse, RZ ;  /* 0x000000991a09a224 */ /* 0x080fe200078e02ff */
[----:B------:R0:W-:Y:S01]  /*6730*/  @!P4 STG.E.U8 desc[UR36][R4.64], R3 ;  /* 0x000000030400c986 */ /* 0x0001e2000c101124 */
[C---:B------:R-:W-:Y:S01]  /*6740*/  ISETP.LT.OR P4, PT, R0.reuse, 0x9, !P1 ;  /* 0x000000090000780c */ /* 0x040fe20004f81670 */
[----:B------:R-:W-:Y:S02]  /*6750*/  @!P5 IMAD R27, R27, R153, RZ ;  /* 0x000000991b1bd224 */ /* 0x000fe400078e02ff */
[----:B------:R-:W-:Y:S01]  /*6760*/  @!P3 STG.E.U8 desc[UR36][R4.64+0x1], R25 ;  /* 0x000001190400b986 */ /* 0x000fe2000c101124 */
[----:B------:R-:W-:-:S03]  /*6770*/  ISETP.LT.OR P3, PT, R0, 0xa, !P1 ;  /* 0x0000000a0000780c */ /* 0x000fc60004f61670 */
[----:B------:R1:W-:Y:S01]  /*6780*/  @!P2 STG.E.U8 desc[UR36][R6.64], R9 ;  /* 0x000000090600a986 */ /* 0x0003e2000c101124 */
[----:B------:R-:W-:-:S03]  /*6790*/  ISETP.LT.OR P2, PT, R0, 0x9, !P0 ;  /* 0x000000090000780c */ /* 0x000fc60004741670 */
[----:B------:R-:W-:Y:S01]  /*67a0*/  @!P5 STG.E.U8 desc[UR36][R6.64+0x1], R27 ;  /* 0x0000011b0600d986 */ /* 0x000fe2000c101124 */
[----:B------:R-:W-:Y:S01]  /*67b0*/  ISETP.LT.OR P5, PT, R0, 0xa, !P0 ;  /* 0x0000000a0000780c */ /* 0x000fe200047a1670 */
[----:B------:R-:W-:-:S04]  /*67c0*/  @!P4 IMAD R11, R28, R153, RZ ;  /* 0x000000991c0bc224 */ /* 0x000fc800078e02ff */
[-C--:B------:R-:W-:Y:S01]  /*67d0*/  @!P3 IMAD R29, R29, R153.reuse, RZ ;  /* 0x000000991d1db224 */ /* 0x080fe200078e02ff */
[----:B------:R-:W-:Y:S01]  /*67e0*/  @!P4 STG.E.U8 desc[UR36][R4.64+0x8], R11 ;  /* 0x0000080b0400c986 */ /* 0x000fe2000c101124 */
[----:B------:R-:W-:Y:S02]  /*67f0*/  ISETP.LT.OR P4, PT, R0, 0x11, !P1 ;  /* 0x000000110000780c */ /* 0x000fe40004f81670 */
[-C--:B0-----:R-:W-:Y:S01]  /*6800*/  @!P2 IMAD R3, R30, R153.reuse, RZ ;  /* 0x000000991e03a224 */ /* 0x081fe200078e02ff */
[----:B------:R-:W-:Y:S01]  /*6810*/  @!P3 STG.E.U8 desc[UR36][R4.64+0x9], R29 ;  /* 0x0000091d0400b986 */ /* 0x000fe2000c101124 */
[C---:B------:R-:W-:Y:S02]  /*6820*/  ISETP.LT.OR P3, PT, R0.reuse, 0x12, !P1 ;  /* 0x000000120000780c */ /* 0x040fe40004f61670 */
[----:B------:R-:W-:Y:S01]  /*6830*/  @!P5 IMAD R31, R31, R153, RZ ;  /* 0x000000991f1fd224 */ /* 0x000fe200078e02ff */
[----:B------:R0:W-:Y:S01]  /*6840*/  @!P2 STG.E.U8 desc[UR36][R6.64+0x8], R3 ;  /* 0x000008030600a986 */ /* 0x0001e2000c101124 */
[----:B------:R-:W-:-:S03]  /*6850*/  ISETP.LT.OR P2, PT, R0, 0x11, !P0 ;  /* 0x000000110000780c */ /* 0x000fc60004741670 */
[----:B------:R-:W-:Y:S01]  /*6860*/  @!P5 STG.E.U8 desc[UR36][R6.64+0x9], R31 ;  /* 0x0000091f0600d986 */ /* 0x000fe2000c101124 */
[----:B------:R-:W-:Y:S01]  /*6870*/  ISETP.LT.OR P5, PT, R0, 0x12, !P0 ;  /* 0x000000120000780c */ /* 0x000fe200047a1670 */
[----:B-1----:R-:W-:-:S04]  /*6880*/  @!P4 IMAD R9, R32, R153, RZ ;  /* 0x000000992009c224 */ /* 0x002fc800078e02ff */
        /* <DEDUP_REMOVED lines=301> */
[----:B------:R1:W-:Y:S01]  /*7b60*/  @!P4 STG.E.U8 desc[UR36][R4.64+0xd8], R11 ;  /* 0x0000d80b0400c986 */ /* 0x0003e2000c101124 */
        /* <DEDUP_REMOVED lines=13> */
[-C--:B-1----:R-:W-:Y:S01]  /*7c40*/  @!P2 IMAD R11, R138, R153.reuse, RZ ;  /* 0x000000998a0ba224 */ /* 0x082fe200078e02ff */
[----:B------:R-:W-:Y:S01]  /*7c50*/  @!P3 STG.E.U8 desc[UR36][R4.64+0xe1], R137 ;  /* 0x0000e1890400b986 */ /* 0x000fe2000c101124 */
[C---:B------:R-:W-:Y:S02]  /*7c60*/  ISETP.LT.OR P3, PT, R0.reuse, 0xea, !P1 ;  /* 0x000000ea0000780c */ /* 0x040fe40004f61670 */
[----:B------:R-:W-:Y:S01]  /*7c70*/  @!P5 IMAD R139, R139, R153, RZ ;  /* 0x000000998b8bd224 */ /* 0x000fe200078e02ff */
[----:B------:R1:W-:Y:S01]  /*7c80*/  @!P2 STG.E.U8 desc[UR36][R6.64+0xe0], R11 ;  /* 0x0000e00b0600a986 */ /* 0x0003e2000c101124 */
[----:B------:R-:W-:-:S03]  /*7c90*/  ISETP.LT.OR P2, PT, R0, 0xe9, !P0 ;  /* 0x000000e90000780c */ /* 0x000fc60004741670 */
[----:B------:R-:W-:Y:S01]  /*7ca0*/  @!P5 STG.E.U8 desc[UR36][R6.64+0xe1], R139 ;  /* 0x0000e18b0600d986 */ /* 0x000fe2000c101124 */
[----:B------:R-:W-:Y:S01]  /*7cb0*/  ISETP.LT.OR P5, PT, R0, 0xea, !P0 ;  /* 0x000000ea0000780c */ /* 0x000fe200047a1670 */
[----:B0-----:R-:W-:-:S04]  /*7cc0*/  @!P4 IMAD R3, R140, R153, RZ ;  /* 0x000000998c03c224 */ /* 0x001fc800078e02ff */
[-C--:B------:R-:W-:Y:S01]  /*7cd0*/  @!P3 IMAD R141, R141, R153.reuse, RZ ;  /* 0x000000998d8db224 */ /* 0x080fe200078e02ff */
[----:B------:R0:W-:Y:S01]  /*7ce0*/  @!P4 STG.E.U8 desc[UR36][R4.64+0xe8], R3 ;  /* 0x0000e8030400c986 */ /* 0x0001e2000c101124 */
[----:B------:R-:W-:Y:S02]  /*7cf0*/  ISETP.LT.OR P4, PT, R0, 0xf2, !P1 ;  /* 0x000000f20000780c */ /* 0x000fe40004f81670 */
[-C--:B---3--:R-:W-:Y:S01]  /*7d00*/  @!P2 IMAD R9, R142, R153.reuse, RZ ;  /* 0x000000998e09a224 */ /* 0x088fe200078e02ff */
[----:B------:R-:W-:Y:S01]  /*7d10*/  @!P3 STG.E.U8 desc[UR36][R4.64+0xe9], R141 ;  /* 0x0000e98d0400b986 */ /* 0x000fe2000c101124 */
[C---:B------:R-:W-:Y:S02]  /*7d20*/  ISETP.LT.OR P3, PT, R0.reuse, 0xf1, !P1 ;  /* 0x000000f10000780c */ /* 0x040fe40004f61670 */
[----:B------:R-:W-:Y:S01]  /*7d30*/  @!P5 IMAD R143, R143, R153, RZ ;  /* 0x000000998f8fd224 */ /* 0x000fe200078e02ff */
[----:B------:R-:W-:Y:S01]  /*7d40*/  @!P2 STG.E.U8 desc[UR36][R6.64+0xe8], R9 ;  /* 0x0000e8090600a986 */ /* 0x000fe2000c101124 */
[----:B------:R-:W-:-:S03]  /*7d50*/  ISETP.LT.OR P2, PT, R0, 0xf1, !P0 ;  /* 0x000000f10000780c */ /* 0x000fc60004741670 */
[----:B------:R-:W-:Y:S01]  /*7d60*/  @!P5 STG.E.U8 desc[UR36][R6.64+0xe9], R143 ;  /* 0x0000e98f0600d986 */ /* 0x000fe2000c101124 */
[----:B------:R-:W-:Y:S01]  /*7d70*/  ISETP.LT.OR P5, PT, R0, 0xf9, !P0 ;  /* 0x000000f90000780c */ /* 0x000fe200047a1670 */
[----:B------:R-:W-:-:S04]  /*7d80*/  @!P4 IMAD R145, R145, R153, RZ ;  /* 0x000000999191c224 */ /* 0x000fc800078e02ff */
[-C--:B-1----:R-:W-:Y:S01]  /*7d90*/  @!P3 IMAD R11, R144, R153.reuse, RZ ;  /* 0x00000099900bb224 */ /* 0x082fe200078e02ff */
[----:B------:R-:W-:Y:S01]  /*7da0*/  @!P4 STG.E.U8 desc[UR36][R4.64+0xf1], R145 ;  /* 0x0000f1910400c986 */ /* 0x000fe2000c101124 */
[C---:B------:R-:W-:Y:S02]  /*7db0*/  ISETP.LT.OR P4, PT, R0.reuse, 0xf2, !P0 ;  /* 0x000000f20000780c */ /* 0x040fe40004781670 */
[C---:B------:R-:W-:Y:S01]  /*7dc0*/  ISETP.LT.OR P0, PT, R0.reuse, 0xfa, !P0 ;  /* 0x000000fa0000780c */ /* 0x040fe20004701670 */
[----:B------:R1:W-:Y:S01]  /*7dd0*/  @!P3 STG.E.U8 desc[UR36][R4.64+0xf0], R11 ;  /* 0x0000f00b0400b986 */ /* 0x0003e2000c101124 */
[----:B------:R-:W-:Y:S01]  /*7de0*/  ISETP.LT.OR P3, PT, R0, 0xf9, !P1 ;  /* 0x000000f90000780c */ /* 0x000fe20004f61670 */
[----:B0-----:R-:W-:Y:S01]  /*7df0*/  @!P2 IMAD R3, R146, R153, RZ ;  /* 0x000000999203a224 */ /* 0x001fe200078e02ff */
[----:B------:R-:W-:-:S04]  /*7e00*/  ISETP.LT.OR P1, PT, R0, 0xfa, !P1 ;  /* 0x000000fa0000780c */ /* 0x000fc80004f21670 */
[----:B------:R0:W-:Y:S03]  /*7e10*/  @!P2 STG.E.U8 desc[UR36][R6.64+0xf0], R3 ;  /* 0x0000f0030600a986 */ /* 0x0001e6000c101124 */
[-C--:B------:R-:W-:Y:S02]  /*7e20*/  @!P4 IMAD R147, R147, R153.reuse, RZ ;  /* 0x000000999393c224 */ /* 0x080fe400078e02ff */
[-C--:B-1----:R-:W-:Y:S02]  /*7e30*/  @!P5 IMAD R11, R150, R153.reuse, RZ ;  /* 0x00000099960bd224 */ /* 0x082fe400078e02ff */
[-C--:B------:R-:W-:Y:S01]  /*7e40*/  @!P3 IMAD R9, R148, R153.reuse, RZ ;  /* 0x000000999409b224 */ /* 0x080fe200078e02ff */
[----:B------:R0:W-:Y:S01]  /*7e50*/  @!P4 STG.E.U8 desc[UR36][R6.64+0xf1], R147 ;  /* 0x0000f1930600c986 */ /* 0x0001e2000c101124 */
[-C--:B------:R-:W-:Y:S02]  /*7e60*/  @!P1 IMAD R149, R149, R153.reuse, RZ ;  /* 0x0000009995959224 */ /* 0x080fe400078e02ff */
[----:B------:R-:W-:Y:S01]  /*7e70*/  @!P0 IMAD R151, R151, R153, RZ ;  /* 0x0000009997978224 */ /* 0x000fe200078e02ff */
[----:B------:R0:W-:Y:S04]  /*7e80*/  @!P3 STG.E.U8 desc[UR36][R4.64+0xf8], R9 ;  /* 0x0000f8090400b986 */ /* 0x0001e8000c101124 */
[----:B------:R0:W-:Y:S04]  /*7e90*/  @!P1 STG.E.U8 desc[UR36][R4.64+0xf9], R149 ;  /* 0x0000f99504009986 */ /* 0x0001e8000c101124 */
[----:B------:R0:W-:Y:S04]  /*7ea0*/  @!P5 STG.E.U8 desc[UR36][R6.64+0xf8], R11 ;  /* 0x0000f80b0600d986 */ /* 0x0001e8000c101124 */
[----:B------:R0:W-:Y:S02]  /*7eb0*/  @!P0 STG.E.U8 desc[UR36][R6.64+0xf9], R151 ;  /* 0x0000f99706008986 */ /* 0x0001e4000c101124 */
.L_x_287:
[----:B------:R-:W-:Y:S05]  /*7ec0*/  BSYNC B0 ;  /* 0x0000000000007941 */ /* 0x000fea0003800000 */
.L_x_29:
[----:B------:R-:W-:Y:S01]  /*7ed0*/  ULDC UR4, c[0x0][0xc] ;  /* 0x0000030000047ab9 */ /* 0x000fe20000000800 */
[----:B------:R-:W-:Y:S01]  /*7ee0*/  ULDC UR5, c[0x0][0x10] ;  /* 0x0000040000057ab9 */ /* 0x000fe20000000800 */
[----:B01----:R-:W0:Y:S01]  /*7ef0*/  LDC R3, c[0x0][0x14] ;  /* 0x00000500ff037b82 */ /* 0x003e220000000800 */
[----:B------:R-:W-:Y:S01]  /*7f00*/  UIMAD.WIDE.U32 UR4, UR4, UR5, URZ ;  /* 0x00000005040472a5 */ /* 0x000fe2000f8e003f */
[----:B------:R-:W-:Y:S01]  /*7f10*/  PRMT R0, RZ, 0x7610, R0 ;  /* 0x00007610ff007816 */ /* 0x000fe20000000000 */
[----:B------:R-:W-:Y:S02]  /*7f20*/  IMAD.MOV.U32 R23, RZ, RZ, -0x1 ;  /* 0xffffffffff177424 */ /* 0x000fe400078e00ff */
[----:B------:R-:W-:Y:S02]  /*7f30*/  IMAD.MOV.U32 R22, RZ, RZ, -0x1 ;  /* 0xffffffffff167424 */ /* 0x000fe400078e00ff */
[----:B0-----:R-:W-:-:S04]  /*7f40*/  IMAD.WIDE.U32 R16, R3, UR4, R16 ;  /* 0x0000000403107c25 */ /* 0x001fc8000f8e0010 */
[----:B------:R-:W-:Y:S01]  /*7f50*/  IMAD R3, R3, UR5, RZ ;  /* 0x0000000503037c24 */ /* 0x000fe2000f8e02ff */
[----:B------:R-:W-:Y:S02]  /*7f60*/  ULDC.64 UR4, c[0x0][0x650] ;  /* 0x0001940000047ab9 */ /* 0x000fe40000000a00 */
[----:B------:R-:W-:Y:S01]  /*7f70*/  ISETP.GE.U32.AND P0, PT, R16, UR4, PT ;  /* 0x0000000410007c0c */ /* 0x000fe2000bf06070 */
[----:B------:R-:W-:-:S05]  /*7f80*/  IMAD.IADD R17, R17, 0x1, R3 ;  /* 0x0000000111117824 */ /* 0x000fca00078e0203 */
[----:B------:R-:W-:-:S13]  /*7f90*/  ISETP.GE.U32.AND.EX P0, PT, R17, UR5, PT, P0 ;  /* 0x0000000511007c0c */ /* 0x000fda000bf06100 */
[----:B------:R-:W-:Y:S05]  /*7fa0*/  @P0 BRA `(.L_x_288) ;  /* 0x0000000400640947 */ /* 0x000fea0003800000 */
[----:B------:R-:W0:Y:S01]  /*7fb0*/  S2R R12, SR_CTAID.X ;  /* 0x00000000000c7919 */ /* 0x000e220000002500 */
[----:B------:R-:W1:Y:S01]  /*7fc0*/  LDC.64 R10, c[0x0][0x628] ;  /* 0x00018a00ff0a7b82 */ /* 0x000e620000000a00 */
[----:B------:R-:W-:Y:S01]  /*7fd0*/  ULDC UR4, c[0x0][0x150] ;  /* 0x0000540000047ab9 */ /* 0x000fe20000000800 */
[----:B------:R-:W-:Y:S01]  /*7fe0*/  IMAD.MOV.U32 R8, RZ, RZ, R16 ;  /* 0x000000ffff087224 */ /* 0x000fe200078e0010 */
[----:B------:R-:W0:Y:S01]  /*7ff0*/  S2R R23, SR_CTAID.Y ;  /* 0x0000000000177919 */ /* 0x000e220000002600 */
[----:B------:R-:W-:-:S04]  /*8000*/  IMAD.MOV.U32 R9, RZ, RZ, R17 ;  /* 0x000000ffff097224 */ /* 0x000fc800078e0011 */
[----:B------:R-:W2:Y:S08]  /*8010*/  LDC R21, c[0x0][0x144] ;  /* 0x00005100ff157b82 */ /* 0x000eb00000000800 */
[----:B------:R-:W2:Y:S08]  /*8020*/  LDC R0, c[0x0][0x630] ;  /* 0x00018c00ff007b82 */ /* 0x000eb00000000800 */
[----:B------:R-:W2:Y:S01]  /*8030*/  LDC.64 R14, c[0x0][0x620] ;  /* 0x00018800ff0e7b82 */ /* 0x000ea20000000a00 */
[----:B-1----:R-:W-:-:S04]  /*8040*/  ISETP.NE.U32.AND P0, PT, R10, RZ, PT ;  /* 0x000000ff0a00720c */ /* 0x002fc80003f05070 */
[----:B------:R-:W-:Y:S02]  /*8050*/  ISETP.NE.AND.EX P0, PT, R11, RZ, PT, P0 ;  /* 0x000000ff0b00720c */ /* 0x000fe40003f05300 */
[----:B0-----:R-:W-:-:S05]  /*8060*/  I2FP.F32.U32 R3, R12 ;  /* 0x0000000c00037245 */ /* 0x001fca0000201000 */
[----:B------:R-:W-:-:S04]  /*8070*/  FMUL R3, R3, UR4 ;  /* 0x0000000403037c20 */ /* 0x000fc80008400000 */
[----:B------:R0:W1:Y:S02]  /*8080*/  F2I.U32.TRUNC.NTZ R20, R3 ;  /* 0x0000000300147305 */ /* 0x000064000020f000 */
[----:B------:R-:W-:Y:S05]  /*8090*/  @!P0 BRA `(.L_x_289) ;  /* 0x0000000000288947 */ /* 0x000fea0003800000 */
[----:B0-----:R-:W0:Y:S02]  /*80a0*/  LDC R3, c[0x0][0x634] ;  /* 0x00018d00ff037b82 */ /* 0x001e240000000800 */
[----:B0-----:R-:W-:-:S05]  /*80b0*/  IADD3 R3, P0, R16, R3, RZ ;  /* 0x0000000310037210 */ /* 0x001fca0007f1e0ff */
[----:B------:R-:W-:-:S04]  /*80c0*/  IMAD.X R13, RZ, RZ, R17, P0 ;  /* 0x000000ffff0d7224 */ /* 0x000fc800000e0611 */
[----:B---3--:R-:W-:-:S04]  /*80d0*/  IMAD.WIDE.U32 R4, R13, R10, RZ ;  /* 0x0000000a0d047225 */ /* 0x008fc800078e00ff */
[----:B----4-:R-:W-:-:S04]  /*80e0*/  IMAD.WIDE.U32 R6, P0, R3, R11, R4 ;  /* 0x0000000b03067225 */ /* 0x010fc80007800004 */
[----:B------:R-:W-:-:S04]  /*80f0*/  IMAD.WIDE.U32 R4, R3, R10, RZ ;  /* 0x0000000a03047225 */ /* 0x000fc800078e00ff */
[----:B------:R-:W-:Y:S01]  /*8100*/  IMAD.X R9, RZ, RZ, RZ, P0 ;  /* 0x000000ffff097224 */ /* 0x000fe200000e06ff */
[----:B------:R-:W-:Y:S01]  /*8110*/  IADD3 RZ, P0, R5, R6, RZ ;  /* 0x0000000605ff7210 */ /* 0x000fe20007f1e0ff */
[----:B------:R-:W-:-:S04]  /*8120*/  IMAD.MOV.U32 R8, RZ, RZ, R7 ;  /* 0x000000ffff087224 */ /* 0x000fc800078e0007 */
[----:B------:R-:W-:-:S08]  /*8130*/  IMAD.WIDE.U32.X R8, R13, R11, R8, P0 ;  /* 0x0000000b0d087225 */ /* 0x000fd000000e0408 */
.L_x_289:
[----:B----4-:R-:W4:Y:S01]  /*8140*/  LDC.64 R26, c[0x0][0x640] ;  /* 0x00019000ff1a7b82 */ /* 0x010f220000000a00 */
[-CC-:B--2---:R-:W-:Y:S01]  /*8150*/  SHF.R.U64 R22, R8, R0.reuse, R9.reuse ;  /* 0x0000000008167219 */ /* 0x184fe20000001209 */
[----:B-1----:R-:W-:Y:S01]  /*8160*/  IMAD.MOV R20, RZ, RZ, -R20 ;  /* 0x000000ffff147224 */ /* 0x002fe200078e0a14 */
[----:B------:R-:W-:Y:S01]  /*8170*/  SHF.R.U32.HI R0, RZ, R0, R9 ;  /* 0x00000000ff007219 */ /* 0x000fe20000011609 */
[----:B------:R-:W-:Y:S01]  /*8180*/  ULDC UR4, c[0x0][0x154] ;  /* 0x0000550000047ab9 */ /* 0x000fe20000000800 */
[----:B0-----:R-:W-:Y:S01]  /*8190*/  IADD3 R3, P0, RZ, -R22, RZ ;  /* 0x80000016ff037210 */ /* 0x001fe20007f1e0ff */
[----:B------:R-:W-:Y:S02]  /*81a0*/  IMAD R21, R21, R20, R12 ;  /* 0x0000001415157224 */ /* 0x000fe400078e020c */
[----:B------:R-:W0:Y:S01]  /*81b0*/  LDC R6, c[0x0][0x618] ;  /* 0x00018600ff067b82 */ /* 0x000e220000000800 */
[----:B------:R-:W-:Y:S02]  /*81c0*/  IMAD.MOV.U32 R7, RZ, RZ, 0x1 ;  /* 0x00000001ff077424 */ /* 0x000fe400078e00ff */
[----:B---3--:R-:W-:-:S04]  /*81d0*/  IMAD.X R5, RZ, RZ, ~R0, P0 ;  /* 0x000000ffff057224 */ /* 0x008fc800000e0e00 */
[-C--:B------:R-:W-:Y:S01]  /*81e0*/  IMAD R0, R5, R14.reuse, RZ ;  /* 0x0000000e05007224 */ /* 0x080fe200078e02ff */
[----:B------:R-:W1:Y:S01]  /*81f0*/  LDC R8, c[0x0][0x608] ;  /* 0x00018200ff087b82 */ /* 0x000e620000000800 */
[----:B------:R-:W-:-:S04]  /*8200*/  IMAD.WIDE.U32 R4, R3, R14, R16 ;  /* 0x0000000e03047225 */ /* 0x000fc800078e0010 */
[----:B------:R-:W-:Y:S01]  /*8210*/  IMAD R3, R3, R15, R0 ;  /* 0x0000000f03037224 */ /* 0x000fe200078e0200 */
[----:B------:R-:W-:Y:S02]  /*8220*/  I2FP.F32.U32 R0, R23 ;  /* 0x0000001700007245 */ /* 0x000fe40000201000 */
[----:B------:R-:W2:Y:S01]  /*8230*/  LDC R24, c[0x0][0x658] ;  /* 0x00019600ff187b82 */ /* 0x000ea20000000800 */
[----:B------:R-:W-:Y:S01]  /*8240*/  IMAD.IADD R3, R5, 0x1, R3 ;  /* 0x0000000105037824 */ /* 0x000fe200078e0203 */
[----:B----4-:R-:W-:Y:S01]  /*8250*/  ISETP.NE.U32.AND P0, PT, R26, RZ, PT ;  /* 0x000000ff1a00720c */ /* 0x010fe20003f05070 */
[----:B------:R-:W-:Y:S01]  /*8260*/  FMUL R0, R0, UR4 ;  /* 0x0000000400007c20 */ /* 0x000fe20008400000 */
[----:B------:R-:W-:Y:S02]  /*8270*/  IMAD.MOV.U32 R5, RZ, RZ, -0x1 ;  /* 0xffffffffff057424 */ /* 0x000fe400078e00ff */
[----:B------:R-:W-:Y:S01]  /*8280*/  ISETP.NE.AND.EX P0, PT, R27, RZ, PT, P0 ;  /* 0x000000ff1b00720c */ /* 0x000fe20003f05300 */
[----:B------:R3:W4:Y:S01]  /*8290*/  F2I.U32.TRUNC.NTZ R13, R0 ;  /* 0x00000000000d7305 */ /* 0x000722000020f000 */
[----:B------:R-:W3:Y:S01]  /*82a0*/  LDC R20, c[0x0][0x148] ;  /* 0x00005200ff147b82 */ /* 0x000ee20000000800 */
[----:B0-----:R-:W-:-:S02]  /*82b0*/  SHF.R.U64 R12, R4, R6, R3 ;  /* 0x00000006040c7219 */ /* 0x001fc40000001203 */
[----:B------:R-:W-:-:S05]  /*82c0*/  SHF.R.U32.HI R3, RZ, R6, R3 ;  /* 0x00000006ff037219 */ /* 0x000fca0000011603 */
[----:B------:R-:W0:Y:S01]  /*82d0*/  LDC R15, c[0x0][0x600] ;  /* 0x00018000ff0f7b82 */ /* 0x000e220000000800 */
[-CC-:B-1----:R-:W-:Y:S02]  /*82e0*/  SHF.R.U64 R10, R12, R8.reuse, R3.reuse ;  /* 0x000000080c0a7219 */ /* 0x182fe40000001203 */
[----:B------:R-:W-:-:S05]  /*82f0*/  SHF.R.U32.HI R3, RZ, R8, R3 ;  /* 0x00000008ff037219 */ /* 0x000fca0000011603 */
[----:B------:R-:W1:Y:S01]  /*8300*/  LDC R28, c[0x0][0x648] ;  /* 0x00019200ff1c7b82 */ /* 0x000e620000000800 */
[-C--:B--2---:R-:W-:Y:S02]  /*8310*/  SHF.L.U32 R4, R5, R24.reuse, RZ ;  /* 0x0000001805047219 */ /* 0x084fe400000006ff */
[--C-:B------:R-:W-:Y:S02]  /*8320*/  SHF.R.U64 R14, R10, R24, R3.reuse ;  /* 0x000000180a0e7219 */ /* 0x100fe40000001203 */
[----:B------:R-:W-:Y:S02]  /*8330*/  LOP3.LUT R25, RZ, R4, RZ, 0x33, !PT ;  /* 0x00000004ff197212 */ /* 0x000fe400078e33ff */
[-C--:B------:R-:W-:Y:S01]  /*8340*/  SHF.R.U32.HI R5, RZ, R24.reuse, R3 ;  /* 0x00000018ff057219 */ /* 0x080fe20000011603 */
[----:B------:R-:W2:Y:S01]  /*8350*/  LDC R29, c[0x0][0x638] ;  /* 0x00018e00ff1d7b82 */ /* 0x000ea20000000800 */
[----:B------:R-:W-:Y:S01]  /*8360*/  SHF.L.U32 R152, R7, R24, RZ ;  /* 0x0000001807987219 */ /* 0x000fe200000006ff */
[----:B------:R-:W-:-:S06]  /*8370*/  IMAD.MOV.U32 R4, RZ, RZ, R14 ;  /* 0x000000ffff047224 */ /* 0x000fcc00078e000e */
[----:B------:R-:W0:Y:S01]  /*8380*/  LDC R30, c[0x0][0x610] ;  /* 0x00018400ff1e7b82 */ /* 0x000e220000000800 */
[----:B----4-:R-:W-:Y:S05]  /*8390*/  @!P0 BRA `(.L_x_290) ;  /* 0x0000000000288947 */ /* 0x010fea0003800000 */
[----:B------:R-:W4:Y:S02]  /*83a0*/  LDC R3, c[0x0][0x64c] ;  /* 0x00019300ff037b82 */ /* 0x000f240000000800 */
[----:B----4-:R-:W-:-:S05]  /*83b0*/  IADD3 R3, P0, R14, R3, RZ ;  /* 0x000000030e037210 */ /* 0x010fca0007f1e0ff */
        /* <DEDUP_REMOVED lines=8> */
.L_x_290:
[----:B------:R-:W-:Y:S01]  /*8440*/  ISETP.NE.AND P0, PT, R2, 0x1, PT ;  /* 0x000000010200780c */ /* 0x000fe20003f05270 */
[----:B0-----:R-:W-:Y:S01]  /*8450*/  VIADD R7, R15, 0xffffffff ;  /* 0xffffffff0f077836 */ /* 0x001fe20000000000 */
[----:B-1-3--:R-:W-:Y:S01]  /*8460*/  SHF.R.U64 R0, R4, R28, R5 ;  /* 0x0000001c04007219 */ /* 0x00afe20000001205 */
[----:B------:R-:W-:Y:S01]  /*8470*/  IMAD.MOV R13, RZ, RZ, -R13 ;  /* 0x000000ffff0d7224 */ /* 0x000fe200078e0a0d */
[----:B------:R-:W-:Y:S01]  /*8480*/  LOP3.LUT R5, R10, R25, RZ, 0xc0, !PT ;  /* 0x000000190a057212 */ /* 0x000fe200078ec0ff */
[----:B------:R-:W-:Y:S02]  /*8490*/  IMAD.MOV.U32 R4, RZ, RZ, 0x1 ;  /* 0x00000001ff047424 */ /* 0x000fe400078e00ff */
[----:B------:R-:W-:Y:S02]  /*84a0*/  IMAD.MOV R3, RZ, RZ, -R0 ;  /* 0x000000ffff037224 */ /* 0x000fe400078e0a00 */
[----:B------:R-:W-:Y:S01]  /*84b0*/  IMAD R152, R152, R0, R5 ;  /* 0x0000000098987224 */ /* 0x000fe200078e0205 */
[----:B------:R-:W-:Y:S01]  /*84c0*/  LOP3.LUT R5, R12, R7, RZ, 0xc0, !PT ;  /* 0x000000070c057212 */ /* 0x000fe200078ec0ff */
[----:B--2---:R-:W-:-:S02]  /*84d0*/  IMAD R0, R3, R29, R14 ;  /* 0x0000001d03007224 */ /* 0x004fc400078e020e */
[----:B------:R-:W-:Y:S02]  /*84e0*/  @P0 IMAD R21, R20, R13, R23 ;  /* 0x0000000d14150224 */ /* 0x000fe400078e0217 */
[----:B------:R-:W-:Y:S01]  /*84f0*/  IMAD R3, R0, R15, R5 ;  /* 0x0000000f00037224 */ /* 0x000fe200078e0205 */
[----:B------:R-:W-:Y:S01]  /*8500*/  PRMT R0, R4, 0x7610, R0 ;  /* 0x0000761004007816 */ /* 0x000fe20000000000 */
[----:B------:R-:W-:-:S05]  /*8510*/  IMAD R152, R152, R30, R21 ;  /* 0x0000001e98987224 */ /* 0x000fca00078e0215 */
[----:B------:R-:W-:Y:S02]  /*8520*/  SEL R23, R3, R152, !P0 ;  /* 0x0000009803177207 */ /* 0x000fe40004000000 */
[----:B------:R-:W-:-:S07]  /*8530*/  SEL R152, R152, R3, !P0 ;  /* 0x0000000398987207 */ /* 0x000fce0004000000 */
.L_x_288:
[----:B------:R-:W-:-:S13]  /*8540*/  LOP3.LUT P0, RZ, R0, 0xff, RZ, 0xc0, !PT ;  /* 0x000000ff00ff7812 */ /* 0x000fda000780c0ff */
[----:B------:R-:W-:Y:S05]  /*8550*/  @P0 BRA `(.L_x_291) ;  /* 0xffffff8800a80947 */ /* 0x000fea000383ffff */
[----:B------:R-:W-:Y:S05]  /*8560*/  EXIT ;  /* 0x000000000000794d */ /* 0x000fea0003800000 */
.L_x_4:
[----:B0-----:R-:W-:Y:S01]  /*8570*/  ULDC.64 UR4, c[0x0][0x650] ;  /* 0x0001940000047ab9 */ /* 0x001fe20000000a00 */
        /* <DEDUP_REMOVED lines=25> */
.L_x_293:
[--C-:B------:R-:W-:Y:S01]  /*8710*/  SHF.R.U64 R12, R10, R14, R11.reuse ;  /* 0x0000000e0a0c7219 */ /* 0x100fe2000000120b */
[----:B------:R-:W0:Y:S01]  /*8720*/  LDC R22, c[0x0][0x618] ;  /* 0x00018600ff167b82 */ /* 0x000e220000000800 */
[----:B------:R-:W-:Y:S01]  /*8730*/  I2FP.F32.U32 R6, R4 ;  /* 0x0000000400067245 */ /* 0x000fe20000201000 */
[----:B------:R-:W-:Y:S01]  /*8740*/  ULDC UR4, c[0x0][0x150] ;  /* 0x0000540000047ab9 */ /* 0x000fe20000000800 */
[----:B------:R-:W-:Y:S02]  /*8750*/  SHF.R.U32.HI R5, RZ, R14, R11 ;  /* 0x0000000eff057219 */ /* 0x000fe4000001160b */
[----:B------:R-:W-:Y:S01]  /*8760*/  IADD3 R9, P0, RZ, -R12, RZ ;  /* 0x8000000cff097210 */ /* 0x000fe20007f1e0ff */
[----:B------:R-:W-:Y:S01]  /*8770*/  FMUL R11, R6, UR4 ;  /* 0x00000004060b7c20 */ /* 0x000fe20008400000 */
[----:B------:R-:W-:Y:S01]  /*8780*/  ULDC UR4, c[0x0][0x154] ;  /* 0x0000550000047ab9 */ /* 0x000fe20000000800 */
[----:B------:R-:W1:Y:S02]  /*8790*/  LDC.64 R24, c[0x0][0x640] ;  /* 0x00019000ff187b82 */ /* 0x000e640000000a00 */
[----:B------:R-:W-:-:S02]  /*87a0*/  IMAD.X R5, RZ, RZ, ~R5, P0 ;  /* 0x000000ffff057224 */ /* 0x000fc400000e0e05 */
[----:B------:R-:W2:Y:S01]  /*87b0*/  F2I.U32.TRUNC.NTZ R11, R11 ;  /* 0x0000000b000b7305 */ /* 0x000ea2000020f000 */
[----:B------:R-:W-:-:S03]  /*87c0*/  IMAD.WIDE.U32 R6, R9, R20, R16 ;  /* 0x0000001409067225 */ /* 0x000fc600078e0010 */
[----:B------:R-:W3:Y:S01]  /*87d0*/  LDC R13, c[0x0][0x144] ;  /* 0x00005100ff0d7b82 */ /* 0x000ee20000000800 */
[----:B------:R-:W-:-:S04]  /*87e0*/  IMAD R8, R5, R20, RZ ;  /* 0x0000001405087224 */ /* 0x000fc800078e02ff */
[----:B------:R-:W-:Y:S02]  /*87f0*/  IMAD R5, R9, R21, R8 ;  /* 0x0000001509057224 */ /* 0x000fe400078e0208 */
[----:B------:R-:W-:Y:S01]  /*8800*/  IMAD.MOV.U32 R8, RZ, RZ, -0x1 ;  /* 0xffffffffff087424 */ /* 0x000fe200078e00ff */
[----:B------:R-:W4:Y:S01]  /*8810*/  LDC R14, c[0x0][0x608] ;  /* 0x00018200ff0e7b82 */ /* 0x000f220000000800 */
[----:B------:R-:W-:Y:S01]  /*8820*/  IMAD.IADD R5, R7, 0x1, R5 ;  /* 0x0000000107057824 */ /* 0x000fe200078e0205 */
[----:B------:R-:W-:-:S04]  /*8830*/  I2FP.F32.U32 R7, R3 ;  /* 0x0000000300077245 */ /* 0x000fc80000201000 */
[-C--:B0-----:R-:W-:Y:S01]  /*8840*/  SHF.R.U64 R10, R6, R22.reuse, R5 ;  /* 0x00000016060a7219 */ /* 0x081fe20000001205 */
[----:B--2---:R-:W-:Y:S01]  /*8850*/  IMAD.MOV R6, RZ, RZ, -R11 ;  /* 0x000000ffff067224 */ /* 0x004fe200078e0a0b */
[----:B------:R-:W0:Y:S01]  /*8860*/  LDC R9, c[0x0][0x658] ;  /* 0x00019600ff097b82 */ /* 0x000e220000000800 */
[----:B-1----:R-:W-:Y:S01]  /*8870*/  ISETP.NE.U32.AND P0, PT, R24, RZ, PT ;  /* 0x000000ff1800720c */ /* 0x002fe20003f05070 */
[----:B------:R-:W-:Y:S01]  /*8880*/  FMUL R7, R7, UR4 ;  /* 0x0000000407077c20 */ /* 0x000fe20008400000 */
[----:B------:R-:W-:Y:S02]  /*8890*/  SHF.R.U32.HI R5, RZ, R22, R5 ;  /* 0x00000016ff057219 */ /* 0x000fe40000011605 */
[----:B------:R-:W-:-:S03]  /*88a0*/  ISETP.NE.AND.EX P0, PT, R25, RZ, PT, P0 ;  /* 0x000000ff1900720c */ /* 0x000fc60003f05300 */
[----:B------:R-:W1:Y:S01]  /*88b0*/  LDC R20, c[0x0][0x148] ;  /* 0x00005200ff147b82 */ /* 0x000e620000000800 */
[----:B---3--:R-:W-:Y:S02]  /*88c0*/  IMAD R23, R13, R6, R4 ;  /* 0x000000060d177224 */ /* 0x008fe400078e0204 */
[----:B------:R-:W-:-:S05]  /*88d0*/  IMAD.MOV.U32 R6, RZ, RZ, 0x1 ;  /* 0x00000001ff067424 */ /* 0x000fca00078e00ff */
[----:B------:R-:W2:Y:S01]  /*88e0*/  LDC R21, c[0x0][0x600] ;  /* 0x00018000ff157b82 */ /* 0x000ea20000000800 */
[-CC-:B----4-:R-:W-:Y:S02]  /*88f0*/  SHF.R.U64 R13, R10, R14.reuse, R5.reuse ;  /* 0x0000000e0a0d7219 */ /* 0x190fe40000001205 */
[----:B------:R-:W-:Y:S02]  /*8900*/  SHF.R.U32.HI R4, RZ, R14, R5 ;  /* 0x0000000eff047219 */ /* 0x000fe40000011605 */
[----:B------:R3:W4:Y:S03]  /*8910*/  F2I.U32.TRUNC.NTZ R14, R7 ;  /* 0x00000007000e7305 */ /* 0x000726000020f000 */
[----:B------:R-:W1:Y:S01]  /*8920*/  LDC R26, c[0x0][0x648] ;  /* 0x00019200ff1a7b82 */ /* 0x000e620000000800 */
[-C--:B0-----:R-:W-:Y:S02]  /*8930*/  SHF.R.U64 R15, R13, R9.reuse, R4 ;  /* 0x000000090d0f7219 */ /* 0x081fe40000001204 */
[----:B------:R-:W-:-:S02]  /*8940*/  SHF.L.U32 R8, R8, R9, RZ ;  /* 0x0000000908087219 */ /* 0x000fc400000006ff */
[-C--:B------:R-:W-:Y:S01]  /*8950*/  SHF.R.U32.HI R5, RZ, R9.reuse, R4 ;  /* 0x00000009ff057219 */ /* 0x080fe20000011604 */
[----:B------:R-:W-:Y:S01]  /*8960*/  IMAD.MOV.U32 R4, RZ, RZ, R15 ;  /* 0x000000ffff047224 */ /* 0x000fe200078e000f */
[----:B------:R-:W-:Y:S01]  /*8970*/  SHF.L.U32 R22, R6, R9, RZ ;  /* 0x0000000906167219 */ /* 0x000fe200000006ff */
[----:B------:R-:W0:Y:S01]  /*8980*/  LDC R27, c[0x0][0x638] ;  /* 0x00018e00ff1b7b82 */ /* 0x000e220000000800 */
[----:B------:R-:W-:-:S07]  /*8990*/  LOP3.LUT R28, RZ, R8, RZ, 0x33, !PT ;  /* 0x00000008ff1c7212 */ /* 0x000fce00078e33ff */
        /* <DEDUP_REMOVED lines=12> */
.L_x_294:
[----:B------:R-:W-:Y:S01]  /*8a60*/  ISETP.NE.AND P0, PT, R2, 0x1, PT ;  /* 0x000000010200780c */ /* 0x000fe20003f05270 */
[----:B--2---:R-:W-:Y:S01]  /*8a70*/  VIADD R7, R21, 0xffffffff ;  /* 0xffffffff15077836 */ /* 0x004fe20000000000 */
[----:B-1----:R-:W-:Y:S01]  /*8a80*/  SHF.R.U64 R5, R4, R26, R5 ;  /* 0x0000001a04057219 */ /* 0x002fe20000001205 */
[----:B------:R-:W-:Y:S01]  /*8a90*/  IMAD.MOV R14, RZ, RZ, -R14 ;  /* 0x000000ffff0e7224 */ /* 0x000fe200078e0a0e */
[----:B------:R-:W-:Y:S01]  /*8aa0*/  LOP3.LUT R4, R13, R28, RZ, 0xc0, !PT ;  /* 0x0000001c0d047212 */ /* 0x000fe200078ec0ff */
[----:B------:R-:W-:Y:S01]  /*8ab0*/  IMAD.MOV.U32 R8, RZ, RZ, R12 ;  /* 0x000000ffff087224 */ /* 0x000fe200078e000c */
[----:B------:R-:W-:Y:S01]  /*8ac0*/  LOP3.LUT R10, R10, R7, RZ, 0xc0, !PT ;  /* 0x000000070a0a7212 */ /* 0x000fe200078ec0ff */
[----:B------:R-:W-:Y:S02]  /*8ad0*/  IMAD.MOV R6, RZ, RZ, -R5 ;  /* 0x000000ffff067224 */ /* 0x000fe400078e0a05 */
[----:B------:R-:W-:-:S04]  /*8ae0*/  IMAD R4, R22, R5, R4 ;  /* 0x0000000516047224 */ /* 0x000fc800078e0204 */
[----:B------:R-:W-:Y:S02]  /*8af0*/  @P0 IMAD R23, R20, R14, R3 ;  /* 0x0000000e14170224 */ /* 0x000fe400078e0203 */
[----:B0-----:R-:W-:Y:S02]  /*8b00*/  IMAD R3, R6, R27, R15 ;  /* 0x0000001b06037224 */ /* 0x001fe400078e020f */
[----:B------:R-:W-:Y:S02]  /*8b10*/  IMAD R7, R4, R29, R23 ;  /* 0x0000001d04077224 */ /* 0x000fe400078e0217 */
[----:B------:R-:W-:Y:S02]  /*8b20*/  IMAD R4, R3, R21, R10 ;  /* 0x0000001503047224 */ /* 0x000fe400078e020a */
[----:B------:R-:W-:-:S03]  /*8b30*/  IMAD.MOV.U32 R6, RZ, RZ, 0x1 ;  /* 0x00000001ff067424 */ /* 0x000fc600078e00ff */
[----:B------:R-:W-:Y:S02]  /*8b40*/  SEL R9, R4, R7, !P0 ;  /* 0x0000000704097207 */ /* 0x000fe40004000000 */
[----:B------:R-:W-:-:S07]  /*8b50*/  SEL R7, R7, R4, !P0 ;  /* 0x0000000407077207 */ /* 0x000fce0004000000 */
.L_x_292:
[----:B------:R-:W-:-:S08]  /*8b60*/  NOP ;  /* 0x0000000000007918 */ /* 0x000fd00000000000 */
[----:B------:R-:W0:-:S00]  /*8b70*/  USETMAXREG.DEALLOC.CTAPOOL 0x28 ;  /* 0x00000028000079c8 */ /* 0x000e0000080e0500 */
[----:B0-----:R-:W-:-:S13]  /*8b80*/  ISETP.NE.AND P0, PT, R0, RZ, PT ;  /* 0x000000ff0000720c */ /* 0x001fda0003f05270 */
[----:B------:R-:W-:Y:S05]  /*8b90*/  @P0 EXIT ;  /* 0x000000000000094d */ /* 0x000fea0003800000 */
[----:B------:R-:W-:Y:S01]  /*8ba0*/  LOP3.LUT P0, RZ, R6, 0xff, RZ, 0xc0, !PT ;  /* 0x000000ff06ff7812 */ /* 0x000fe2000780c0ff */
[----:B------:R-:W-:Y:S02]  /*8bb0*/  IMAD.MOV.U32 R0, RZ, RZ, 0x1 ;  /* 0x00000001ff007424 */ /* 0x000fe400078e00ff */
[----:B------:R-:W-:-:S10]  /*8bc0*/  IMAD.MOV.U32 R12, RZ, RZ, RZ ;  /* 0x000000ffff0c7224 */ /* 0x000fd400078e00ff */
[----:B------:R-:W-:Y:S05]  /*8bd0*/  @!P0 BRA `(.L_x_295) ;  /* 0x0000000c00308947 */ /* 0x000fea0003800000 */
[----:B------:R-:W0:Y:S01]  /*8be0*/  LDC R0, c[0x0][0x28c] ;  /* 0x0000a300ff007b82 */ /* 0x000e220000000800 */
[----:B------:R-:W-:Y:S01]  /*8bf0*/  ULDC UR5, c[0x0][0x600] ;  /* 0x0001800000057ab9 */ /* 0x000fe20000000800 */
[----:B------:R-:W-:Y:S01]  /*8c00*/  ULDC UR4, c[0x0][0xc] ;  /* 0x0000030000047ab9 */ /* 0x000fe20000000800 */
[----:B------:R-:W-:Y:S01]  /*8c10*/  UIADD3 UR16, UR5, -0x1, URZ ;  /* 0xffffffff05107890 */ /* 0x000fe2000fffe03f */
[C---:B------:R-:W-:Y:S01]  /*8c20*/  LOP3.LUT P2, RZ, R18.reuse, 0x7f, RZ, 0xc0, !PT ;  /* 0x0000007f12ff7812 */ /* 0x040fe2000784c0ff */
[----:B------:R-:W-:Y:S01]  /*8c30*/  ULDC UR6, c[0x0][0x658] ;  /* 0x0001960000067ab9 */ /* 0x000fe20000000800 */
[----:B------:R-:W-:Y:S01]  /*8c40*/  ULDC UR5, c[0x0][0x10] ;  /* 0x0000040000057ab9 */ /* 0x000fe20000000800 */
[----:B------:R-:W-:Y:S01]  /*8c50*/  UMOV UR7, 0xffffffff ;  /* 0xffffffff00077882 */ /* 0x000fe20000000000 */
[----:B------:R-:W-:Y:S01]  /*8c60*/  UMOV UR8, 0x1 ;  /* 0x0000000100087882 */ /* 0x000fe20000000000 */
[----:B------:R-:W-:Y:S01]  /*8c70*/  UIMAD.WIDE.U32 UR4, UR4, UR5, URZ ;  /* 0x00000005040472a5 */ /* 0x000fe2000f8e003f */
[----:B------:R-:W-:Y:S01]  /*8c80*/  LOP3.LUT P0, RZ, R18, 0x1f, RZ, 0xc0, !PT ;  /* 0x0000001f12ff7812 */ /* 0x000fe2000780c0ff */
[----:B------:R-:W-:Y:S01]  /*8c90*/  USHF.L.U32 UR7, UR7, UR6, URZ ;  /* 0x0000000607077299 */ /* 0x000fe2000800063f */
[----:B------:R-:W-:Y:S01]  /*8ca0*/  BSSY B0, `(.L_x_295) ;  /* 0x00000bf000007945 */ /* 0x000fe20003800000 */
[----:B------:R-:W-:Y:S01]  /*8cb0*/  USHF.L.U32 UR18, UR8, UR6, URZ ;  /* 0x0000000608127299 */ /* 0x000fe2000800063f */
[----:B------:R-:W-:Y:S01]  /*8cc0*/  IMAD.MOV.U32 R13, RZ, RZ, 0x1 ;  /* 0x00000001ff0d7424 */ /* 0x000fe200078e00ff */
[----:B------:R-:W-:Y:S01]  /*8cd0*/  LOP3.LUT R11, R19, 0x2, RZ, 0xfc, !PT ;  /* 0x00000002130b7812 */ /* 0x000fe200078efcff */
[----:B------:R-:W-:Y:S01]  /*8ce0*/  ULDC UR6, c[0x0][0x14] ;  /* 0x0000050000067ab9 */ /* 0x000fe20000000800 */
[----:B------:R-:W-:Y:S01]  /*8cf0*/  PLOP3.LUT P0, PT, P0, P2, PT, 0x8a, 0x0 ;  /* 0x000000000000781c */ /* 0x000fe20000705172 */
[----:B------:R-:W-:Y:S01]  /*8d00*/  UIMAD.WIDE.U32 UR20, UR4, UR6, URZ ;  /* 0x00000006041472a5 */ /* 0x000fe2000f8e003f */
[----:B------:R-:W-:Y:S01]  /*8d10*/  IMAD.MOV.U32 R12, RZ, RZ, RZ ;  /* 0x000000ffff0c7224 */ /* 0x000fe200078e00ff */
[----:B------:R-:W-:-:S02]  /*8d20*/  UIMAD UR13, UR5, UR6, URZ ;  /* 0x00000006050d72a4 */ /* 0x000fc4000f8e023f */
[----:B------:R-:W-:Y:S01]  /*8d30*/  ULOP3.LUT UR17, URZ, UR7, URZ, 0x33, !UPT ;  /* 0x000000073f117292 */ /* 0x000fe2000f8e333f */
[----:B0-----:R-:W-:Y:S01]  /*8d40*/  VIADD R0, R0, 0x3f ;  /* 0x0000003f00007836 */ /* 0x001fe20000000000 */
[----:B------:R-:W-:Y:S01]  /*8d50*/  UIADD3 UR13, UR21, UR13, URZ ;  /* 0x0000000d150d7290 */ /* 0x000fe2000fffe03f */
[----:B------:R-:W-:-:S03]  /*8d60*/  ULDC.64 UR22, c[0x0][0x198] ;  /* 0x0000660000167ab9 */ /* 0x000fc60000000a00 */
[----:B------:R-:W-:-:S04]  /*8d70*/  SHF.R.S32.HI R3, RZ, 0x1f, R0 ;  /* 0x0000001fff037819 */ /* 0x000fc80000011400 */
[----:B------:R-:W-:Y:S01]  /*8d80*/  LEA.HI R3, R3, R0, RZ, 0x6 ;  /* 0x0000000003037211 */ /* 0x000fe200078f30ff */
[----:B------:R-:W-:-:S03]  /*8d90*/  IMAD.MOV.U32 R0, RZ, RZ, 0x1 ;  /* 0x00000001ff007424 */ /* 0x000fc600078e00ff */
[----:B------:R-:W-:-:S05]  /*8da0*/  SHF.R.S32.HI R3, RZ, 0x6, R3 ;  /* 0x00000006ff037819 */ /* 0x000fca0000011403 */
[----:B------:R-:W-:-:S07]  /*8db0*/  VIADD R10, R3, 0x1 ;  /* 0x00000001030a7836 */ /* 0x000fce0000000000 */
.L_x_307:
[----:B------:R-:W-:-:S03]  /*8dc0*/  UMOV UR4, 0xffffffff ;  /* 0xffffffff00047882 */ /* 0x000fc60000000000 */
[----:B------:R-:W-:Y:S05]  /*8dd0*/  BRA.DIV UR4, `(.L_x_296) ;  /* 0x00000012044c7947 */ /* 0x000fea000b800000 */
[----:B------:R-:W-:-:S13]  /*8de0*/  ELECT P6, URZ, PT ;  /* 0x00000000003f782f */ /* 0x000fda00038c0000 */
.L_x_323:
[----:B------:R-:W0:Y:S01]  /*8df0*/  LDC R4, c[0x0][0x28c] ;  /* 0x0000a300ff047b82 */ /* 0x000e220000000800 */
[----:B------:R-:W-:Y:S01]  /*8e00*/  BSSY B1, `(.L_x_297) ;  /* 0x0000037000017945 */ /* 0x000fe20003800000 */
[----:B0-----:R-:W-:-:S13]  /*8e10*/  ISETP.LT.OR P6, PT, R4, 0x1, !P6 ;  /* 0x000000010400780c */ /* 0x001fda00077c1670 */
[----:B------:R-:W-:Y:S05]  /*8e20*/  @P6 BRA `(.L_x_298) ;  /* 0x0000000000d06947 */ /* 0x000fea0003800000 */
[----:B------:R-:W-:Y:S02]  /*8e30*/  IMAD.SHL.U32 R15, R9, 0x100, RZ ;  /* 0x00000100090f7824 */ /* 0x000fe400078e00ff */
[----:B------:R-:W-:Y:S02]  /*8e40*/  IMAD.SHL.U32 R18, R7, 0x80, RZ ;  /* 0x0000008007127824 */ /* 0x000fe400078e00ff */
[----:B------:R-:W-:Y:S02]  /*8e50*/  IMAD.MOV.U32 R20, RZ, RZ, RZ ;  /* 0x000000ffff147224 */ /* 0x000fe400078e00ff */
[----:B------:R-:W-:Y:S02]  /*8e60*/  IMAD.MOV.U32 R4, RZ, RZ, R10 ;  /* 0x000000ffff047224 */ /* 0x000fe400078e000a */
[----:B------:R-:W-:Y:S02]  /*8e70*/  IMAD.MOV.U32 R5, RZ, RZ, R0 ;  /* 0x000000ffff057224 */ /* 0x000fe400078e0000 */
[----:B------:R-:W-:-:S07]  /*8e80*/  IMAD.MOV.U32 R6, RZ, RZ, R12 ;  /* 0x000000ffff067224 */ /* 0x000fce00078e000c */
.L_x_302:
[----:B------:R-:W0:Y:S01]  /*8e90*/  S2R R14, SR_CgaCtaId ;  /* 0x00000000000e7919 */ /* 0x000e220000008800 */
[----:B------:R-:W-:Y:S01]  /*8ea0*/  MOV R7, 0x400 ;  /* 0x0000040000077802 */ /* 0x000fe20000000f00 */
[----:B------:R-:W1:Y:S03]  /*8eb0*/  @!P2 LDC R9, c[0x0][0x500] ;  /* 0x00014000ff09ab82 */ /* 0x000e660000000800 */
[----:B0-----:R-:W-:Y:S02]  /*8ec0*/  LEA R21, R14, R7, 0x18 ;  /* 0x000000070e157211 */ /* 0x001fe400078ec0ff */
[----:B------:R-:W-:-:S03]  /*8ed0*/  SHF.L.U32 R7, R5, 0x1f, RZ ;  /* 0x0000001f05077819 */ /* 0x000fc600000006ff */
[----:B------:R-:W-:-:S04]  /*8ee0*/  IMAD R14, R6, 0x8, R21 ;  /* 0x00000008060e7824 */ /* 0x000fc800078e0215 */
[----:B------:R-:W0:Y:S02]  /*8ef0*/  SYNCS.PHASECHK.TRANS64.TRYWAIT P1, [R14+URZ+0x48], R7 ;  /* 0x000048070e0075a7 */ /* 0x000e24000802017f */
[----:B01----:R-:W-:Y:S05]  /*8f00*/  @!P1 BRA `(.L_x_299) ;  /* 0x0000001000209947 */ /* 0x003fea0003800000 */
.L_x_324:
[----:B0-----:R-:W-:Y:S01]  /*8f10*/  PRMT R7, R11, 0x9910, RZ ;  /* 0x000099100b077816 */ /* 0x001fe200000000ff */
[----:B------:R0:W-:Y:S03]  /*8f20*/  @!P2 SYNCS.ARRIVE.TRANS64 RZ, [R14+URZ], R9 ;  /* 0x000000090effa9a7 */ /* 0x0001e6000800003f */
[----:B------:R-:W-:-:S13]  /*8f30*/  ISETP.NE.AND P1, PT, R7, 0x2, PT ;  /* 0x000000020700780c */ /* 0x000fda0003f25270 */
[----:B0-----:R-:W-:Y:S05]  /*8f40*/  @P1 BRA `(.L_x_300) ;  /* 0x0000000000041947 */ /* 0x001fea0003800000 */
[----:B------:R-:W-:Y:S01]  /*8f50*/  BPT.TRAP 0x1 ;  /* 0x000000040000795c */ /* 0x000fe20000300000 */
.L_x_300:
[----:B------:R-:W-:Y:S05]  /*8f60*/  @P0 BRA `(.L_x_301) ;  /* 0x0000000000040947 */ /* 0x000fea0003800000 */
[----:B------:R-:W-:Y:S01]  /*8f70*/  BPT.TRAP 0x1 ;  /* 0x000000040000795c */ /* 0x000fe20000300000 */
.L_x_301:
[--C-:B------:R-:W-:Y:S01]  /*8f80*/  IMAD R7, R6, 0x2000, R21.reuse ;  /* 0x0000200006077824 */ /* 0x100fe200078e0215 */
[----:B------:R-:W-:Y:S01]  /*8f90*/  R2UR UR9, R14 ;  /* 0x000000000e0972ca */ /* 0x000fe200000e0000 */
[----:B------:R-:W-:Y:S01]  /*8fa0*/  IMAD R21, R6, 0x4000, R21 ;  /* 0x0000400006157824 */ /* 0x000fe200078e0215 */
[----:B------:R-:W-:Y:S01]  /*8fb0*/  UIADD3 UR4, UP0, UR22, 0xf0, URZ ;  /* 0x000000f016047890 */ /* 0x000fe2000ff1e03f */
[----:B------:R-:W-:Y:S01]  /*8fc0*/  VIADD R4, R4, 0xffffffff ;  /* 0xffffffff04047836 */ /* 0x000fe20000000000 */
[----:B------:R-:W-:Y:S01]  /*8fd0*/  R2UR UR5, R7 ;  /* 0x00000000070572ca */ /* 0x000fe200000e0000 */
[----:B------:R-:W-:Y:S01]  /*8fe0*/  UIADD3 UR24, UP1, UR22, 0x1f0, URZ ;  /* 0x000001f016187890 */ /* 0x000fe2000ff3e03f */
[----:B------:R-:W-:Y:S01]  /*8ff0*/  R2UR UR8, R21 ;  /* 0x00000000150872ca */ /* 0x000fe200000e0000 */
[----:B------:R-:W-:Y:S01]  /*9000*/  VIADD R6, R6, 0x1 ;  /* 0x0000000106067836 */ /* 0x000fe20000000000 */
[----:B------:R-:W-:Y:S01]  /*9010*/  R2UR UR11, R18 ;  /* 0x00000000120b72ca */ /* 0x000fe200000e0000 */
[----:B------:R-:W-:Y:S01]  /*9020*/  UIADD3.X UR25, URZ, UR23, URZ, UP1, !UPT ;  /* 0x000000173f197290 */ /* 0x000fe20008ffe43f */
[----:B------:R-:W-:Y:S01]  /*9030*/  R2UR UR10, R20 ;  /* 0x00000000140a72ca */ /* 0x000fe200000e0000 */
[----:B------:R-:W-:Y:S01]  /*9040*/  UMOV UR6, 0x0 ;  /* 0x0000000000067882 */ /* 0x000fe20000000000 */
[----:B------:R-:W-:Y:S01]  /*9050*/  R2UR UR12, R8 ;  /* 0x00000000080c72ca */ /* 0x000fe200000e0000 */
[----:B------:R-:W-:Y:S01]  /*9060*/  UMOV UR7, 0x10000000 ;  /* 0x1000000000077882 */ /* 0x000fe20000000000 */
[----:B------:R-:W-:Y:S01]  /*9070*/  R2UR UR19, R15 ;  /* 0x000000000f1372ca */ /* 0x000fe200000e0000 */
[----:B------:R-:W-:Y:S01]  /*9080*/  VIADD R20, R20, 0x40 ;  /* 0x0000004014147836 */ /* 0x000fe20000000000 */
[----:B------:R-:W-:Y:S01]  /*9090*/  ISETP.GT.AND P3, PT, R4, 0x1, PT ;  /* 0x000000010400780c */ /* 0x000fe20003f64270 */
[----:B------:R-:W-:Y:S01]  /*90a0*/  UIADD3 UR14, UR5, 0x180, URZ ;  /* 0x00000180050e7890 */ /* 0x000fe2000fffe03f */
[----:B------:R-:W-:Y:S01]  /*90b0*/  ISETP.NE.AND P1, PT, R6, 0x9, PT ;  /* 0x000000090600780c */ /* 0x000fe20003f25270 */
[----:B------:R-:W-:-:S02]  /*90c0*/  UIADD3.X UR5, URZ, UR23, URZ, UP0, !UPT ;  /* 0x000000173f057290 */ /* 0x000fc400087fe43f */
[----:B------:R-:W-:Y:S01]  /*90d0*/  UIADD3 UR15, UR8, 0x12180, URZ ;  /* 0x00012180080f7890 */ /* 0x000fe2000fffe03f */
[----:B------:R-:W-:Y:S02]  /*90e0*/  SEL R14, RZ, 0x1, P1 ;  /* 0x00000001ff0e7807 */ /* 0x000fe40000800000 */
[----:B------:R-:W-:Y:S01]  /*90f0*/  UMOV UR8, UR14 ;  /* 0x0000000e00087c82 */ /* 0x000fe20008000000 */
[----:B------:R-:W-:Y:S02]  /*9100*/  SEL R6, R6, RZ, P1 ;  /* 0x000000ff06067207 */ /* 0x000fe40000800000 */
[----:B------:R-:W-:Y:S01]  /*9110*/  LOP3.LUT R5, R5, R14, RZ, 0x3c, !PT ;  /* 0x0000000e05057212 */ /* 0x000fe200078e3cff */
[----:B------:R0:W-:Y:S02]  /*9120*/  UTMALDG.3D [UR8], [UR4], desc[UR6] ;  /* 0x00000608040075b4 */ /* 0x0001e40008011000 */
[----:B0-----:R-:W-:Y:S01]  /*9130*/  UMOV UR8, UR15 ;  /* 0x0000000f00087c82 */ /* 0x001fe20008000000 */
[----:B------:R-:W-:-:S02]  /*9140*/  UMOV UR11, UR19 ;  /* 0x00000013000b7c82 */ /* 0x000fc40008000000 */
[----:B------:R0:W-:Y:S02]  /*9150*/  UTMALDG.3D [UR8], [UR24], desc[UR6] ;  /* 0x00000608180075b4 */ /* 0x0001e40008011000 */
[----:B0-----:R-:W-:Y:S05]  /*9160*/  @P3 BRA `(.L_x_302) ;  /* 0xfffffffc00483947 */ /* 0x001fea000383ffff */
.L_x_298:
[----:B------:R-:W-:Y:S05]  /*9170*/  BSYNC B1 ;  /* 0x0000000000017941 */ /* 0x000fea0003800000 */
.L_x_297:
[----:B------:R-:W-:Y:S01]  /*9180*/  LOP3.LUT P3, RZ, R13, 0xff, RZ, 0xc0, !PT ;  /* 0x000000ff0dff7812 */ /* 0x000fe2000786c0ff */
[----:B------:R-:W-:Y:S01]  /*9190*/  IMAD.IADD R12, R3, 0x1, R12 ;  /* 0x00000001030c7824 */ /* 0x000fe200078e020c */
[----:B------:R-:W-:Y:S01]  /*91a0*/  IADD3 R16, P4, R16, UR20, RZ ;  /* 0x0000001410107c10 */ /* 0x000fe2000ff9e0ff */
[----:B------:R-:W-:Y:S01]  /*91b0*/  ULDC.64 UR4, c[0x0][0x650] ;  /* 0x0001940000047ab9 */ /* 0x000fe20000000a00 */
[----:B------:R-:W-:Y:S01]  /*91c0*/  BSSY B1, `(.L_x_303) ;  /* 0x000006a000017945 */ /* 0x000fe20003800000 */
[----:B------:R-:W-:Y:S01]  /*91d0*/  IMAD.MOV.U32 R9, RZ, RZ, -0x1 ;  /* 0xffffffffff097424 */ /* 0x000fe200078e00ff */
[----:B------:R-:W-:Y:S01]  /*91e0*/  ISETP.GT.U32.AND P1, PT, R12, 0x8, PT ;  /* 0x000000080c00780c */ /* 0x000fe20003f24070 */
[----:B------:R-:W-:Y:S01]  /*91f0*/  IMAD.MOV.U32 R8, RZ, RZ, -0x1 ;  /* 0xffffffffff087424 */ /* 0x000fe200078e00ff */
[----:B------:R-:W-:Y:S02]  /*9200*/  IADD3.X R17, R17, UR13, RZ, P4, !PT ;  /* 0x0000000d11117c10 */ /* 0x000fe4000a7fe4ff */
[----:B------:R-:W-:-:S02]  /*9210*/  ISETP.LT.U32.AND P1, PT, R3, 0x9, P1 ;  /* 0x000000090300780c */ /* 0x000fc40000f21070 */
[----:B------:R-:W-:Y:S01]  /*9220*/  PRMT R13, RZ, 0x7610, R13 ;  /* 0x00007610ff0d7816 */ /* 0x000fe2000000000d */
[----:B------:R-:W0:Y:S01]  /*9230*/  @P3 S2R R5, SR_CgaCtaId ;  /* 0x0000000000053919 */ /* 0x000e220000008800 */
[----:B------:R-:W-:-:S04]  /*9240*/  @P3 MOV R4, 0x400 ;  /* 0x0000040000043802 */ /* 0x000fc80000000f00 */
[----:B0-----:R-:W-:Y:S01]  /*9250*/  @P3 LEA R6, R5, R4, 0x18 ;  /* 0x0000000405063211 */ /* 0x001fe200078ec0ff */
[----:B------:R-:W-:-:S03]  /*9260*/  IMAD.WIDE.U32 R4, R12, 0x38e38e39, RZ ;  /* 0x38e38e390c047825 */ /* 0x000fc600078e00ff */
[----:B------:R0:W-:Y:S01]  /*9270*/  @P3 SYNCS.ARRIVE.TRANS64.A1T0 RZ, [R6+URZ+0xa8], RZ ;  /* 0x0000a8ff06ff39a7 */ /* 0x0001e2000810003f */
[----:B------:R-:W-:Y:S02]  /*9280*/  ISETP.GE.U32.AND P3, PT, R3, 0x9, PT ;  /* 0x000000090300780c */ /* 0x000fe40003f66070 */
[----:B------:R-:W-:Y:S02]  /*9290*/  SHF.R.U32.HI R7, RZ, 0x1, R5 ;  /* 0x00000001ff077819 */ /* 0x000fe40000011605 */
[----:B------:R-:W-:Y:S02]  /*92a0*/  SEL R5, RZ, 0x1, !P1 ;  /* 0x00000001ff057807 */ /* 0x000fe40004800000 */
[----:B------:R-:W-:Y:S01]  /*92b0*/  ISETP.GE.U32.AND P1, PT, R16, UR4, PT ;  /* 0x0000000410007c0c */ /* 0x000fe2000bf26070 */
[----:B------:R-:W-:Y:S01]  /*92c0*/  IMAD R12, R7, -0x9, R12 ;  /* 0xfffffff7070c7824 */ /* 0x000fe200078e020c */
[----:B------:R-:W-:Y:S02]  /*92d0*/  LOP3.LUT R0, R0, R5, RZ, 0x3c, !PT ;  /* 0x0000000500007212 */ /* 0x000fe400078e3cff */
[----:B------:R-:W-:-:S02]  /*92e0*/  ISETP.GE.U32.AND.EX P1, PT, R17, UR5, PT, P1 ;  /* 0x0000000511007c0c */ /* 0x000fc4000bf26110 */
[----:B------:R-:W-:Y:S02]  /*92f0*/  PRMT R4, RZ, 0x7610, R4 ;  /* 0x00007610ff047816 */ /* 0x000fe40000000004 */
[----:B------:R-:W-:Y:S01]  /*9300*/  @P3 LOP3.LUT R0, R0, 0x1, R7, 0x78, !PT ;  /* 0x0000000100003812 */ /* 0x000fe200078e7807 */
[----:B------:R-:W-:-:S08]  /*9310*/  IMAD.MOV.U32 R7, RZ, RZ, -0x1 ;  /* 0xffffffffff077424 */ /* 0x000fd000078e00ff */
[----:B0-----:R-:W-:Y:S05]  /*9320*/  @P1 BRA `(.L_x_304) ;  /* 0x00000004004c1947 */ /* 0x001fea0003800000 */
[----:B------:R-:W-:Y:S01]  /*9330*/  ULDC.64 UR4, c[0x0][0x628] ;  /* 0x00018a0000047ab9 */ /* 0x000fe20000000a00 */
[----:B------:R-:W0:Y:S01]  /*9340*/  S2R R15, SR_CTAID.X ;  /* 0x00000000000f7919 */ /* 0x000e220000002500 */
[----:B------:R-:W-:Y:S01]  /*9350*/  ISETP.NE.U32.AND P1, PT, RZ, UR4, PT ;  /* 0x00000004ff007c0c */ /* 0x000fe2000bf25070 */
[----:B------:R-:W-:Y:S01]  /*9360*/  ULDC UR7, c[0x0][0x630] ;  /* 0x00018c0000077ab9 */ /* 0x000fe20000000800 */
[----:B------:R-:W-:Y:S01]  /*9370*/  IMAD.MOV.U32 R4, RZ, RZ, R16 ;  /* 0x000000ffff047224 */ /* 0x000fe200078e0010 */
[----:B------:R-:W1:Y:S01]  /*9380*/  S2R R14, SR_CTAID.Y ;  /* 0x00000000000e7919 */ /* 0x000e620000002600 */
[----:B------:R-:W-:Y:S01]  /*9390*/  ISETP.NE.AND.EX P1, PT, RZ, UR5, PT, P1 ;  /* 0x00000005ff007c0c */ /* 0x000fe2000bf25310 */
[----:B------:R-:W-:-:S12]  /*93a0*/  IMAD.MOV.U32 R5, RZ, RZ, R17 ;  /* 0x000000ffff057224 */ /* 0x000fd800078e0011 */
[----:B------:R-:W-:Y:S05]  /*93b0*/  @!P1 BRA `(.L_x_305) ;  /* 0x0000000000289947 */ /* 0x000fea0003800000 */
[----:B------:R-:W-:Y:S02]  /*93c0*/  ULDC UR6, c[0x0][0x634] ;  /* 0x00018d0000067ab9 */ /* 0x000fe40000000800 */
[----:B------:R-:W-:-:S05]  /*93d0*/  IADD3 R9, P1, R16, UR6, RZ ;  /* 0x0000000610097c10 */ /* 0x000fca000ff3e0ff */
[----:B------:R-:W-:-:S04]  /*93e0*/  IMAD.X R21, RZ, RZ, R17, P1 ;  /* 0x000000ffff157224 */ /* 0x000fc800008e0611 */
[----:B------:R-:W-:-:S04]  /*93f0*/  IMAD.WIDE.U32 R6, R21, UR4, RZ ;  /* 0x0000000415067c25 */ /* 0x000fc8000f8e00ff */
[----:B------:R-:W-:-:S04]  /*9400*/  IMAD.WIDE.U32 R6, P1, R9, UR5, R6 ;  /* 0x0000000509067c25 */ /* 0x000fc8000f820006 */
[----:B------:R-:W-:-:S04]  /*9410*/  IMAD.WIDE.U32 R8, R9, UR4, RZ ;  /* 0x0000000409087c25 */ /* 0x000fc8000f8e00ff */
[----:B------:R-:W-:Y:S01]  /*9420*/  IMAD.X R5, RZ, RZ, RZ, P1 ;  /* 0x000000ffff057224 */ /* 0x000fe200008e06ff */
[----:B------:R-:W-:Y:S01]  /*9430*/  IADD3 RZ, P1, R9, R6, RZ ;  /* 0x0000000609ff7210 */ /* 0x000fe20007f3e0ff */
[----:B------:R-:W-:-:S04]  /*9440*/  IMAD.MOV.U32 R4, RZ, RZ, R7 ;  /* 0x000000ffff047224 */ /* 0x000fc800078e0007 */
[----:B------:R-:W-:-:S08]  /*9450*/  IMAD.WIDE.U32.X R4, R21, UR5, R4, P1 ;  /* 0x0000000515047c25 */ /* 0x000fd000088e0404 */
.L_x_305:
[--C-:B------:R-:W-:Y:S01]  /*9460*/  SHF.R.U64 R8, R4, UR7, R5.reuse ;  /* 0x0000000704087c19 */ /* 0x100fe20008001205 */
[----:B------:R-:W-:Y:S01]  /*9470*/  ULDC.64 UR4, c[0x0][0x620] ;  /* 0x0001880000047ab9 */ /* 0x000fe20000000a00 */
[----:B------:R-:W-:Y:S01]  /*9480*/  SHF.R.U32.HI R4, RZ, UR7, R5 ;  /* 0x00000007ff047c19 */ /* 0x000fe20008011605 */
[----:B------:R-:W2:Y:S01]  /*9490*/  LDC R24, c[0x0][0x144] ;  /* 0x00005100ff187b82 */ /* 0x000ea20000000800 */
[----:B------:R-:W-:Y:S01]  /*94a0*/  IADD3 R7, P1, RZ, -R8, RZ ;  /* 0x80000008ff077210 */ /* 0x000fe20007f3e0ff */
[----:B------:R-:W-:Y:S01]  /*94b0*/  ULDC.64 UR8, c[0x0][0x640] ;  /* 0x0001900000087ab9 */ /* 0x000fe20000000a00 */
[----:B0-----:R-:W-:Y:S01]  /*94c0*/  I2FP.F32.U32 R9, R15 ;  /* 0x0000000f00097245 */ /* 0x001fe20000201000 */
[----:B------:R-:W-:Y:S02]  /*94d0*/  ULDC UR6, c[0x0][0x608] ;  /* 0x0001820000067ab9 */ /* 0x000fe40000000800 */
[----:B------:R-:W-:Y:S01]  /*94e0*/  IMAD.X R4, RZ, RZ, ~R4, P1 ;  /* 0x000000ffff047224 */ /* 0x000fe200008e0e04 */
[----:B------:R-:W-:Y:S01]  /*94f0*/  ISETP.NE.U32.AND P1, PT, RZ, UR8, PT ;  /* 0x00000008ff007c0c */ /* 0x000fe2000bf25070 */
[----:B------:R-:W0:Y:S02]  /*9500*/  LDC R21, c[0x0][0x148] ;  /* 0x00005200ff157b82 */ /* 0x000e240000000800 */
[----:B------:R-:W-:Y:S01]  /*9510*/  IMAD R6, R4, UR4, RZ ;  /* 0x0000000404067c24 */ /* 0x000fe2000f8e02ff */
[----:B------:R-:W-:Y:S01]  /*9520*/  ISETP.NE.AND.EX P1, PT, RZ, UR9, PT, P1 ;  /* 0x00000009ff007c0c */ /* 0x000fe2000bf25310 */
[----:B------:R-:W-:Y:S01]  /*9530*/  IMAD.WIDE.U32 R4, R7, UR4, R16 ;  /* 0x0000000407047c25 */ /* 0x000fe2000f8e0010 */
[----:B------:R-:W-:-:S03]  /*9540*/  ULDC UR4, c[0x0][0x150] ;  /* 0x0000540000047ab9 */ /* 0x000fc60000000800 */
[----:B------:R-:W-:Y:S02]  /*9550*/  IMAD R7, R7, UR5, R6 ;  /* 0x0000000507077c24 */ /* 0x000fe4000f8e0206 */
[----:B------:R-:W-:Y:S01]  /*9560*/  FMUL R6, R9, UR4 ;  /* 0x0000000409067c20 */ /* 0x000fe20008400000 */
[----:B------:R-:W-:Y:S01]  /*9570*/  ULDC UR4, c[0x0][0x618] ;  /* 0x0001860000047ab9 */ /* 0x000fe20000000800 */
[----:B------:R-:W-:Y:S01]  /*9580*/  ULDC UR5, c[0x0][0x154] ;  /* 0x0000550000057ab9 */ /* 0x000fe20000000800 */
[----:B------:R-:W-:-:S03]  /*9590*/  IMAD.IADD R5, R5, 0x1, R7 ;  /* 0x0000000105057824 */ /* 0x000fc600078e0207 */
[----:B------:R-:W3:Y:S02]  /*95a0*/  F2I.U32.TRUNC.NTZ R6, R6 ;  /* 0x0000000600067305 */ /* 0x000ee4000020f000 */
[----:B------:R-:W-:Y:S02]  /*95b0*/  SHF.R.U64 R9, R4, UR4, R5 ;  /* 0x0000000404097c19 */ /* 0x000fe40008001205 */
[----:B-1----:R-:W-:-:S05]  /*95c0*/  I2FP.F32.U32 R4, R14 ;  /* 0x0000000e00047245 */ /* 0x002fca0000201000 */
[----:B------:R-:W-:Y:S01]  /*95d0*/  FMUL R22, R4, UR5 ;  /* 0x0000000504167c20 */ /* 0x000fe20008400000 */
[----:B------:R-:W-:Y:S01]  /*95e0*/  SHF.R.U32.HI R4, RZ, UR4, R5 ;  /* 0x00000004ff047c19 */ /* 0x000fe20008011605 */
[----:B------:R-:W-:-:S03]  /*95f0*/  ULDC UR4, c[0x0][0x658] ;  /* 0x0001960000047ab9 */ /* 0x000fc60000000800 */
[--C-:B------:R-:W-:Y:S01]  /*9600*/  SHF.R.U64 R20, R9, UR6, R4.reuse ;  /* 0x0000000609147c19 */ /* 0x100fe20008001204 */
[----:B------:R-:W1:Y:S01]  /*9610*/  F2I.U32.TRUNC.NTZ R22, R22 ;  /* 0x0000001600167305 */ /* 0x000e62000020f000 */
[----:B------:R-:W-:Y:S01]  /*9620*/  SHF.R.U32.HI R5, RZ, UR6, R4 ;  /* 0x00000006ff057c19 */ /* 0x000fe20008011604 */
[----:B---3--:R-:W-:-:S03]  /*9630*/  IMAD.MOV R6, RZ, RZ, -R6 ;  /* 0x000000ffff067224 */ /* 0x008fc600078e0a06 */
[----:B------:R-:W-:Y:S01]  /*9640*/  SHF.R.U64 R18, R20, UR4, R5 ;  /* 0x0000000414127c19 */ /* 0x000fe20008001205 */
[----:B--2---:R-:W-:Y:S01]  /*9650*/  IMAD R15, R24, R6, R15 ;  /* 0x00000006180f7224 */ /* 0x004fe200078e020f */
[----:B------:R-:W-:-:S03]  /*9660*/  SHF.R.U32.HI R23, RZ, UR4, R5 ;  /* 0x00000004ff177c19 */ /* 0x000fc60008011605 */
[----:B------:R-:W-:Y:S02]  /*9670*/  IMAD.MOV.U32 R4, RZ, RZ, R18 ;  /* 0x000000ffff047224 */ /* 0x000fe400078e0012 */
[----:B------:R-:W-:Y:S01]  /*9680*/  IMAD.MOV.U32 R5, RZ, RZ, R23 ;  /* 0x000000ffff057224 */ /* 0x000fe200078e0017 */
[----:B-1----:R-:W-:Y:S06]  /*9690*/  @!P1 BRA `(.L_x_306) ;  /* 0x0000000000289947 */ /* 0x002fec0003800000 */
[----:B------:R-:W-:Y:S02]  /*96a0*/  ULDC UR4, c[0x0][0x64c] ;  /* 0x0001930000047ab9 */ /* 0x000fe40000000800 */
[----:B------:R-:W-:-:S05]  /*96b0*/  IADD3 R5, P1, R18, UR4, RZ ;  /* 0x0000000412057c10 */ /* 0x000fca000ff3e0ff */
[----:B------:R-:W-:-:S04]  /*96c0*/  IMAD.X R23, RZ, RZ, R23, P1 ;  /* 0x000000ffff177224 */ /* 0x000fc800008e0617 */
[----:B------:R-:W-:-:S04]  /*96d0*/  IMAD.WIDE.U32 R6, R23, UR8, RZ ;  /* 0x0000000817067c25 */ /* 0x000fc8000f8e00ff */
[----:B------:R-:W-:-:S04]  /*96e0*/  IMAD.WIDE.U32 R6, P1, R5, UR9, R6 ;  /* 0x0000000905067c25 */ /* 0x000fc8000f820006 */
[----:B------:R-:W-:-:S04]  /*96f0*/  IMAD.WIDE.U32 R4, R5, UR8, RZ ;  /* 0x0000000805047c25 */ /* 0x000fc8000f8e00ff */
[----:B------:R-:W-:Y:S01]  /*9700*/  IMAD.MOV.U32 R4, RZ, RZ, R7 ;  /* 0x000000ffff047224 */ /* 0x000fe200078e0007 */
[----:B------:R-:W-:Y:S01]  /*9710*/  IADD3 RZ, P3, R5, R6, RZ ;  /* 0x0000000605ff7210 */ /* 0x000fe20007f7e0ff */
[----:B------:R-:W-:-:S04]  /*9720*/  IMAD.X R5, RZ, RZ, RZ, P1 ;  /* 0x000000ffff057224 */ /* 0x000fc800008e06ff */
[----:B------:R-:W-:-:S08]  /*9730*/  IMAD.WIDE.U32.X R4, R23, UR9, R4, P3 ;  /* 0x0000000917047c25 */ /* 0x000fd000098e0404 */
.L_x_306:
[----:B------:R-:W-:Y:S01]  /*9740*/  ISETP.NE.AND P1, PT, R2, 0x1, PT ;  /* 0x000000010200780c */ /* 0x000fe20003f25270 */
[----:B------:R-:W-:Y:S01]  /*9750*/  ULDC UR4, c[0x0][0x648] ;  /* 0x0001920000047ab9 */ /* 0x000fe20000000800 */
[----:B------:R-:W-:Y:S01]  /*9760*/  LOP3.LUT R20, R20, UR17, RZ, 0xc0, !PT ;  /* 0x0000001114147c12 */ /* 0x000fe2000f8ec0ff */
[----:B------:R-:W-:Y:S01]  /*9770*/  IMAD.MOV R22, RZ, RZ, -R22 ;  /* 0x000000ffff167224 */ /* 0x000fe200078e0a16 */
[----:B------:R-:W-:Y:S01]  /*9780*/  SHF.R.U64 R5, R4, UR4, R5 ;  /* 0x0000000404057c19 */ /* 0x000fe20008001205 */
[----:B------:R-:W-:Y:S01]  /*9790*/  ULDC UR4, c[0x0][0x638] ;  /* 0x00018e0000047ab9 */ /* 0x000fe20000000800 */
[----:B------:R-:W-:Y:S01]  /*97a0*/  LOP3.LUT R9, R9, UR16, RZ, 0xc0, !PT ;  /* 0x0000001009097c12 */ /* 0x000fe2000f8ec0ff */
[----:B------:R-:W-:Y:S01]  /*97b0*/  ULDC UR5, c[0x0][0x610] ;  /* 0x0001840000057ab9 */ /* 0x000fe20000000800 */
[----:B------:R-:W-:Y:S02]  /*97c0*/  IMAD.MOV.U32 R4, RZ, RZ, 0x1 ;  /* 0x00000001ff047424 */ /* 0x000fe400078e00ff */
[----:B------:R-:W-:-:S02]  /*97d0*/  IMAD.MOV R7, RZ, RZ, -R5 ;  /* 0x000000ffff077224 */ /* 0x000fc400078e0a05 */
[----:B------:R-:W-:Y:S02]  /*97e0*/  IMAD R20, R5, UR18, R20 ;  /* 0x0000001205147c24 */ /* 0x000fe4000f8e0214 */
[----:B0-----:R-:W-:Y:S02]  /*97f0*/  @P1 IMAD R15, R21, R22, R14 ;  /* 0x00000016150f1224 */ /* 0x001fe400078e020e */
[----:B------:R-:W-:Y:S01]  /*9800*/  IMAD R18, R7, UR4, R18 ;  /* 0x0000000407127c24 */ /* 0x000fe2000f8e0212 */
[----:B------:R-:W-:Y:S01]  /*9810*/  ULDC UR4, c[0x0][0x600] ;  /* 0x0001800000047ab9 */ /* 0x000fe20000000800 */
[----:B------:R-:W-:Y:S02]  /*9820*/  IMAD R15, R20, UR5, R15 ;  /* 0x00000005140f7c24 */ /* 0x000fe4000f8e020f */
[----:B------:R-:W-:-:S05]  /*9830*/  IMAD R18, R18, UR4, R9 ;  /* 0x0000000412127c24 */ /* 0x000fca000f8e0209 */
[----:B------:R-:W-:Y:S02]  /*9840*/  SEL R9, R18, R15, !P1 ;  /* 0x0000000f12097207 */ /* 0x000fe40004800000 */
[----:B------:R-:W-:-:S07]  /*9850*/  SEL R7, R15, R18, !P1 ;  /* 0x000000120f077207 */ /* 0x000fce0004800000 */
.L_x_304:
[----:B------:R-:W-:Y:S05]  /*9860*/  BSYNC B1 ;  /* 0x0000000000017941 */ /* 0x000fea0003800000 */
.L_x_303:
[----:B------:R-:W-:-:S13]  /*9870*/  LOP3.LUT P1, RZ, R4, 0xff, RZ, 0xc0, !PT ;  /* 0x000000ff04ff7812 */ /* 0x000fda000782c0ff */
[----:B------:R-:W-:Y:S05]  /*9880*/  @P1 BRA `(.L_x_307) ;  /* 0xfffffff4004c1947 */ /* 0x000fea000383ffff */
[----:B------:R-:W-:Y:S05]  /*9890*/  BSYNC B0 ;  /* 0x0000000000007941 */ /* 0x000fea0003800000 */
.L_x_295:
[----:B------:R-:W-:-:S03]  /*98a0*/  UMOV UR4, 0xffffffff ;  /* 0xffffffff00047882 */ /* 0x000fc60000000000 */
[----:B------:R-:W-:Y:S05]  /*98b0*/  BRA.DIV UR4, `(.L_x_308) ;  /* 0x0000000604c87947 */ /* 0x000fea000b800000 */
[----:B------:R-:W-:-:S13]  /*98c0*/  ELECT P6, URZ, PT ;  /* 0x00000000003f782f */ /* 0x000fda00038c0000 */
.L_x_327:
[----:B------:R-:W-:Y:S04]  /*98d0*/  BSSY B0, `(.L_x_309) ;  /* 0x0000058000007945 */ /* 0x000fe80003800000 */
[----:B------:R-:W-:Y:S05]  /*98e0*/  @!P6 BRA `(.L_x_310) ;  /* 0x000000040058e947 */ /* 0x000fea0003800000 */
[----:B------:R-:W-:-:S04]  /*98f0*/  LOP3.LUT R19, R19, 0x2, RZ, 0xfc, !PT ;  /* 0x0000000213137812 */ /* 0x000fc800078efcff */
[----:B------:R-:W-:-:S13]  /*9900*/  ISETP.NE.AND P0, PT, R19, 0x3, PT ;  /* 0x000000031300780c */ /* 0x000fda0003f05270 */
[----:B------:R-:W-:Y:S05]  /*9910*/  @!P0 BRA `(.L_x_311) ;  /* 0x0000000000048947 */ /* 0x000fea0003800000 */
[----:B------:R-:W-:Y:S01]  /*9920*/  BPT.TRAP 0x1 ;  /* 0x000000040000795c */ /* 0x000fe20000300000 */
.L_x_311:
[----:B------:R-:W0:Y:S01]  /*9930*/  S2R R3, SR_CgaCtaId ;  /* 0x0000000000037919 */ /* 0x000e220000008800 */
[----:B------:R-:W-:-:S04]  /*9940*/  MOV R2, 0x400 ;  /* 0x0000040000027802 */ /* 0x000fc80000000f00 */
[----:B0-----:R-:W-:Y:S02]  /*9950*/  LEA R3, R3, R2, 0x18 ;  /* 0x0000000203037211 */ /* 0x001fe400078ec0ff */
[----:B------:R-:W-:-:S03]  /*9960*/  SHF.L.U32 R2, R0, 0x1f, RZ ;  /* 0x0000001f00027819 */ /* 0x000fc600000006ff */
[----:B------:R-:W-:-:S04]  /*9970*/  VIADD R3, R3, 0x48 ;  /* 0x0000004803037836 */ /* 0x000fc80000000000 */
[C---:B------:R-:W-:Y:S02]  /*9980*/  IMAD R7, R12.reuse, 0x8, R3 ;  /* 0x000000080c077824 */ /* 0x040fe400078e0203 */
[----:B------:R-:W-:Y:S02]  /*9990*/  VIADD R12, R12, 0x1 ;  /* 0x000000010c0c7836 */ /* 0x000fe40000000000 */
[----:B------:R-:W0:Y:S03]  /*99a0*/  SYNCS.PHASECHK.TRANS64.TRYWAIT P0, [R7+URZ], R2 ;  /* 0x00000002070075a7 */ /* 0x000e26000800017f */
[----:B------:R-:W-:-:S04]  /*99b0*/  ISETP.NE.AND P1, PT, R12, 0x9, PT ;  /* 0x000000090c00780c */ /* 0x000fc80003f25270 */
[----:B------:R-:W-:Y:S02]  /*99c0*/  SEL R5, RZ, 0x1, P1 ;  /* 0x00000001ff057807 */ /* 0x000fe40000800000 */
[----:B------:R-:W-:Y:S02]  /*99d0*/  SEL R12, R12, RZ, P1 ;  /* 0x000000ff0c0c7207 */ /* 0x000fe40000800000 */
[----:B------:R-:W-:-:S03]  /*99e0*/  LOP3.LUT R5, R0, R5, RZ, 0x3c, !PT ;  /* 0x0000000500057212 */ /* 0x000fc600078e3cff */
[----:B------:R-:W-:Y:S01]  /*99f0*/  IMAD R9, R12, 0x8, R3 ;  /* 0x000000080c097824 */ /* 0x000fe200078e0203 */
[----:B------:R-:W-:Y:S01]  /*9a00*/  SHF.L.U32 R4, R5, 0x1f, RZ ;  /* 0x0000001f05047819 */ /* 0x000fe200000006ff */
[----:B0-----:R-:W-:Y:S06]  /*9a10*/  @!P0 BRA `(.L_x_312) ;  /* 0x0000000400908947 */ /* 0x001fec0003800000 */
.L_x_328:
[----:B------:R-:W1:Y:S01]  /*9a20*/  SYNCS.PHASECHK.TRANS64.TRYWAIT P0, [R9+URZ], R4 ;  /* 0x00000004090075a7 */ /* 0x000e62000800017f */
[----:B------:R-:W-:-:S05]  /*9a30*/  VIADD R0, R12, 0x1 ;  /* 0x000000010c007836 */ /* 0x000fca0000000000 */
[----:B------:R-:W-:-:S04]  /*9a40*/  ISETP.NE.AND P1, PT, R0, 0x9, PT ;  /* 0x000000090000780c */ /* 0x000fc80003f25270 */
[----:B0-----:R-:W-:Y:S02]  /*9a50*/  SEL R2, RZ, 0x1, P1 ;  /* 0x00000001ff027807 */ /* 0x001fe40000800000 */
[----:B------:R-:W-:Y:S02]  /*9a60*/  SEL R0, R0, RZ, P1 ;  /* 0x000000ff00007207 */ /* 0x000fe40000800000 */
[----:B------:R-:W-:-:S03]  /*9a70*/  LOP3.LUT R7, R5, R2, RZ, 0x3c, !PT ;  /* 0x0000000205077212 */ /* 0x000fc600078e3cff */
[----:B------:R-:W-:Y:S01]  /*9a80*/  IMAD R6, R0, 0x8, R3 ;  /* 0x0000000800067824 */ /* 0x000fe200078e0203 */
[----:B------:R-:W-:Y:S01]  /*9a90*/  SHF.L.U32 R5, R7, 0x1f, RZ ;  /* 0x0000001f07057819 */ /* 0x000fe200000006ff */
[----:B-1----:R-:W-:Y:S06]  /*9aa0*/  @!P0 BRA `(.L_x_313) ;  /* 0x0000000400808947 */ /* 0x002fec0003800000 */
.L_x_329:
[----:B------:R-:W1:Y:S01]  /*9ab0*/  SYNCS.PHASECHK.TRANS64.TRYWAIT P0, [R6+URZ], R5 ;  /* 0x00000005060075a7 */ /* 0x000e62000800017f */
[----:B------:R-:W-:-:S05]  /*9ac0*/  VIADD R0, R0, 0x1 ;  /* 0x0000000100007836 */ /* 0x000fca0000000000 */
[----:B------:R-:W-:-:S04]  /*9ad0*/  ISETP.NE.AND P1, PT, R0, 0x9, PT ;  /* 0x000000090000780c */ /* 0x000fc80003f25270 */
[----:B------:R-:W-:Y:S02]  /*9ae0*/  SEL R2, RZ, 0x1, P1 ;  /* 0x00000001ff027807 */ /* 0x000fe40000800000 */
[----:B------:R-:W-:Y:S02]  /*9af0*/  SEL R0, R0, RZ, P1 ;  /* 0x000000ff00007207 */ /* 0x000fe40000800000 */
[----:B------:R-:W-:-:S03]  /*9b00*/  LOP3.LUT R7, R7, R2, RZ, 0x3c, !PT ;  /* 0x0000000207077212 */ /* 0x000fc600078e3cff */
[----:B0-----:R-:W-:Y:S01]  /*9b10*/  IMAD R9, R0, 0x8, R3 ;  /* 0x0000000800097824 */ /* 0x001fe200078e0203 */
[----:B------:R-:W-:Y:S01]  /*9b20*/  SHF.L.U32 R4, R7, 0x1f, RZ ;  /* 0x0000001f07047819 */ /* 0x000fe200000006ff */
[----:B-1----:R-:W-:Y:S06]  /*9b30*/  @!P0 BRA `(.L_x_314) ;  /* 0x0000000400708947 */ /* 0x002fec0003800000 */
.L_x_330:
        /* <DEDUP_REMOVED lines=9> */
.L_x_331:
        /* <DEDUP_REMOVED lines=9> */
.L_x_332:
        /* <DEDUP_REMOVED lines=9> */
.L_x_333:
        /* <DEDUP_REMOVED lines=9> */
.L_x_334:
[----:B------:R-:W1:Y:S01]  /*9d80*/  SYNCS.PHASECHK.TRANS64.TRYWAIT P0, [R9+URZ], R4 ;  /* 0x00000004090075a7 */ /* 0x000e62000800017f */
[----:B------:R-:W-:-:S05]  /*9d90*/  VIADD R0, R0, 0x1 ;  /* 0x0000000100007836 */ /* 0x000fca0000000000 */
[----:B------:R-:W-:-:S04]  /*9da0*/  ISETP.NE.AND P1, PT, R0, 0x9, PT ;  /* 0x000000090000780c */ /* 0x000fc80003f25270 */
[----:B------:R-:W-:Y:S02]  /*9db0*/  SEL R2, RZ, 0x1, P1 ;  /* 0x00000001ff027807 */ /* 0x000fe40000800000 */
[----:B------:R-:W-:Y:S02]  /*9dc0*/  SEL R0, R0, RZ, P1 ;  /* 0x000000ff00007207 */ /* 0x000fe40000800000 */
[----:B------:R-:W-:Y:S01]  /*9dd0*/  LOP3.LUT R2, R7, R2, RZ, 0x3c, !PT ;  /* 0x0000000207027212 */ /* 0x000fe200078e3cff */
[----:B-1----:R-:W-:Y:S06]  /*9de0*/  @!P0 BRA `(.L_x_319) ;  /* 0x0000000400288947 */ /* 0x002fec0003800000 */
.L_x_335:
[----:B------:R-:W-:Y:S01]  /*9df0*/  IMAD R3, R0, 0x8, R3 ;  /* 0x0000000800037824 */ /* 0x000fe200078e0203 */
[----:B------:R-:W-:-:S07]  /*9e00*/  SHF.L.U32 R0, R2, 0x1f, RZ ;  /* 0x0000001f02007819 */ /* 0x000fce00000006ff */
.L_x_320:
[----:B--2---:R2:W3:Y:S02]  /*9e10*/  SYNCS.PHASECHK.TRANS64.TRYWAIT P0, [R3+URZ], R0 ;  /* 0x00000000030075a7 */ /* 0x0044e4000800017f */
[----:B---3--:R-:W-:Y:S05]  /*9e20*/  @!P0 NANOSLEEP.SYNCS 0x989680 ;  /* 0x009896800000895d */ /* 0x008fea0003900000 */
[----:B------:R-:W3:Y:S02]  /*9e30*/  @!P0 SYNCS.PHASECHK.TRANS64 P0, [R3+URZ], R0 ;  /* 0x00000000030085a7 */ /* 0x000ee4000800007f */
[----:B---3--:R-:W-:Y:S05]  /*9e40*/  @!P0 BRA `(.L_x_320) ;  /* 0xfffffffc00f08947 */ /* 0x008fea000383ffff */
.L_x_310:
[----:B------:R-:W-:Y:S05]  /*9e50*/  BSYNC B0 ;  /* 0x0000000000007941 */ /* 0x000fea0003800000 */
.L_x_309:
[----:B------:R-:W-:Y:S05]  /*9e60*/  EXIT ;  /* 0x000000000000794d */ /* 0x000fea0003800000 */
.L_x_18:
[----:B----4-:R4:W0:Y:S02]  /*9e70*/  SYNCS.PHASECHK.TRANS64.TRYWAIT P1, [R3+URZ], R0 ;  /* 0x00000000030075a7 */ /* 0x010824000802017f */
[----:B0-----:R-:W-:Y:S05]  /*9e80*/  @!P1 NANOSLEEP.SYNCS 0x989680 ;  /* 0x009896800000995d */ /* 0x001fea0003900000 */
[----:B------:R-:W0:Y:S02]  /*9e90*/  @!P1 SYNCS.PHASECHK.TRANS64 P1, [R3+URZ], R0 ;  /* 0x00000000030095a7 */ /* 0x000e24000802007f */
[----:B0-----:R-:W-:Y:S05]  /*9ea0*/  @!P1 BRA `(.L_x_18) ;  /* 0xfffffffc00f09947 */ /* 0x001fea000383ffff */
[----:B------:R-:W-:Y:S05]  /*9eb0*/  BRA `(.L_x_17) ;  /* 0xffffff74001c7947 */ /* 0x000fea000383ffff */
.L_x_23:
[----:B-1----:R1:W3:Y:S02]  /*9ec0*/  SYNCS.PHASECHK.TRANS64.TRYWAIT P1, [R5+URZ], R4 ;  /* 0x00000004050075a7 */ /* 0x0022e4000802017f */
[----:B---3--:R-:W-:Y:S05]  /*9ed0*/  @!P1 NANOSLEEP.SYNCS 0x989680 ;  /* 0x009896800000995d */ /* 0x008fea0003900000 */
[----:B------:R-:W3:Y:S02]  /*9ee0*/  @!P1 SYNCS.PHASECHK.TRANS64 P1, [R5+URZ], R4 ;  /* 0x00000004050095a7 */ /* 0x000ee4000802007f */
[----:B---3--:R-:W-:Y:S05]  /*9ef0*/  @!P1 BRA `(.L_x_23) ;  /* 0xfffffffc00f09947 */ /* 0x008fea000383ffff */
[----:B------:R-:W-:Y:S05]  /*9f00*/  BRA `(.L_x_22) ;  /* 0xffffff7400cc7947 */ /* 0x000fea000383ffff */
.L_x_296:
[----:B------:R-:W-:Y:S01]  /*9f10*/  BSSY B1, `(.L_x_321) ;  /* 0x0000006000017945 */ /* 0x000fe20003800000 */
[----:B------:R-:W-:-:S07]  /*9f20*/  IMAD.MOV.U32 R15, RZ, RZ, -0x1 ;  /* 0xffffffffff0f7424 */ /* 0x000fce00078e00ff */
[----:B------:R-:W-:Y:S05]  /*9f30*/  WARPSYNC.COLLECTIVE R15, `(.L_x_322) ;  /* 0x000000000f0c7348 */ /* 0x000fea0003c00000 */
[----:B------:R-:W-:Y:S02]  /*9f40*/  ELECT P6, UR62, PT ;  /* 0x00000000003e782f */ /* 0x000fe400038c0000 */
[----:B------:R-:W-:Y:S01]  /*9f50*/  MOV R14, UR62 ;  /* 0x0000003e000e7c02 */ /* 0x000fe20008000f00 */
[----:B------:R-:W-:Y:S10]  /*9f60*/  ENDCOLLECTIVE ;  /* 0x000000000000791b */ /* 0x000ff40003800000 */
.L_x_322:
[----:B------:R-:W-:Y:S05]  /*9f70*/  BSYNC B1 ;  /* 0x0000000000017941 */ /* 0x000fea0003800000 */
.L_x_321:
[----:B------:R-:W-:Y:S05]  /*9f80*/  BRA `(.L_x_323) ;  /* 0xffffffec00987947 */ /* 0x000fea000383ffff */
.L_x_299:
[----:B0-----:R0:W1:Y:S02]  /*9f90*/  SYNCS.PHASECHK.TRANS64.TRYWAIT P1, [R14+URZ+0x48], R7 ;  /* 0x000048070e0075a7 */ /* 0x001064000802017f */
[----:B-1----:R-:W-:Y:S05]  /*9fa0*/  @!P1 NANOSLEEP.SYNCS 0x989680 ;  /* 0x009896800000995d */ /* 0x002fea0003900000 */
[----:B------:R-:W1:Y:S02]  /*9fb0*/  @!P1 SYNCS.PHASECHK.TRANS64 P1, [R14+URZ+0x48], R7 ;  /* 0x000048070e0095a7 */ /* 0x000e64000802007f */
[----:B-1----:R-:W-:Y:S05]  /*9fc0*/  @!P1 BRA `(.L_x_299) ;  /* 0xfffffffc00f09947 */ /* 0x002fea000383ffff */
[----:B------:R-:W-:Y:S05]  /*9fd0*/  BRA `(.L_x_324) ;  /* 0xffffffec00cc7947 */ /* 0x000fea000383ffff */
.L_x_308:
[----:B------:R-:W-:Y:S01]  /*9fe0*/  BSSY B0, `(.L_x_325) ;  /* 0x0000006000007945 */ /* 0x000fe20003800000 */
[----:B------:R-:W-:-:S07]  /*9ff0*/  IMAD.MOV.U32 R15, RZ, RZ, -0x1 ;  /* 0xffffffffff0f7424 */ /* 0x000fce00078e00ff */
[----:B------:R-:W-:Y:S05]  /*a000*/  WARPSYNC.COLLECTIVE R15, `(.L_x_326) ;  /* 0x000000000f0c7348 */ /* 0x000fea0003c00000 */
[----:B------:R-:W-:Y:S02]  /*a010*/  ELECT P6, UR62, PT ;  /* 0x00000000003e782f */ /* 0x000fe400038c0000 */
[----:B------:R-:W-:Y:S01]  /*a020*/  MOV R14, UR62 ;  /* 0x0000003e000e7c02 */ /* 0x000fe20008000f00 */
[----:B------:R-:W-:Y:S10]  /*a030*/  ENDCOLLECTIVE ;  /* 0x000000000000791b */ /* 0x000ff40003800000 */
.L_x_326:
[----:B------:R-:W-:Y:S05]  /*a040*/  BSYNC B0 ;  /* 0x0000000000007941 */ /* 0x000fea0003800000 */
.L_x_325:
[----:B------:R-:W-:Y:S05]  /*a050*/  BRA `(.L_x_327) ;  /* 0xfffffff8001c7947 */ /* 0x000fea000383ffff */
.L_x_312:
[----:B0-----:R0:W1:Y:S02]  /*a060*/  SYNCS.PHASECHK.TRANS64.TRYWAIT P0, [R7+URZ], R2 ;  /* 0x00000002070075a7 */ /* 0x001064000800017f */
[----:B-1----:R-:W-:Y:S05]  /*a070*/  @!P0 NANOSLEEP.SYNCS 0x989680 ;  /* 0x009896800000895d */ /* 0x002fea0003900000 */
[----:B------:R-:W1:Y:S02]  /*a080*/  @!P0 SYNCS.PHASECHK.TRANS64 P0, [R7+URZ], R2 ;  /* 0x00000002070085a7 */ /* 0x000e64000800007f */
[----:B-1----:R-:W-:Y:S05]  /*a090*/  @!P0 BRA `(.L_x_312) ;  /* 0xfffffffc00f08947 */ /* 0x002fea000383ffff */
[----:B------:R-:W-:Y:S05]  /*a0a0*/  BRA `(.L_x_328) ;  /* 0xfffffff8005c7947 */ /* 0x000fea000383ffff */
.L_x_313:
[----:B0-----:R0:W1:Y:S02]  /*a0b0*/  SYNCS.PHASECHK.TRANS64.TRYWAIT P0, [R9+URZ], R4 ;  /* 0x00000004090075a7 */ /* 0x001064000800017f */
[----:B-1----:R-:W-:Y:S05]  /*a0c0*/  @!P0 NANOSLEEP.SYNCS 0x989680 ;  /* 0x009896800000895d */ /* 0x002fea0003900000 */
[----:B------:R-:W1:Y:S02]  /*a0d0*/  @!P0 SYNCS.PHASECHK.TRANS64 P0, [R9+URZ], R4 ;  /* 0x00000004090085a7 */ /* 0x000e64000800007f */
[----:B-1----:R-:W-:Y:S05]  /*a0e0*/  @!P0 BRA `(.L_x_313) ;  /* 0xfffffffc00f08947 */ /* 0x002fea000383ffff */
[----:B------:R-:W-:Y:S05]  /*a0f0*/  BRA `(.L_x_329) ;  /* 0xfffffff8006c7947 */ /* 0x000fea000383ffff */
.L_x_314:
[----:B0-----:R0:W1:Y:S02]  /*a100*/  SYNCS.PHASECHK.TRANS64.TRYWAIT P0, [R6+URZ], R5 ;  /* 0x00000005060075a7 */ /* 0x001064000800017f */
[----:B-1----:R-:W-:Y:S05]  /*a110*/  @!P0 NANOSLEEP.SYNCS 0x989680 ;  /* 0x009896800000895d */ /* 0x002fea0003900000 */
[----:B------:R-:W1:Y:S02]  /*a120*/  @!P0 SYNCS.PHASECHK.TRANS64 P0, [R6+URZ], R5 ;  /* 0x00000005060085a7 */ /* 0x000e64000800007f */
[----:B-1----:R-:W-:Y:S05]  /*a130*/  @!P0 BRA `(.L_x_314) ;  /* 0xfffffffc00f08947 */ /* 0x002fea000383ffff */
[----:B------:R-:W-:Y:S05]  /*a140*/  BRA `(.L_x_330) ;  /* 0xfffffff8007c7947 */ /* 0x000fea000383ffff */
.L_x_315:
[----:B0-----:R0:W1:Y:S02]  /*a150*/  SYNCS.PHASECHK.TRANS64.TRYWAIT P0, [R9+URZ], R4 ;  /* 0x00000004090075a7 */ /* 0x001064000800017f */
[----:B-1----:R-:W-:Y:S05]  /*a160*/  @!P0 NANOSLEEP.SYNCS 0x989680 ;  /* 0x009896800000895d */ /* 0x002fea0003900000 */
[----:B------:R-:W1:Y:S02]  /*a170*/  @!P0 SYNCS.PHASECHK.TRANS64 P0, [R9+URZ], R4 ;  /* 0x00000004090085a7 */ /* 0x000e64000800007f */
[----:B-1----:R-:W-:Y:S05]  /*a180*/  @!P0 BRA `(.L_x_315) ;  /* 0xfffffffc00f08947 */ /* 0x002fea000383ffff */
[----:B------:R-:W-:Y:S05]  /*a190*/  BRA `(.L_x_331) ;  /* 0xfffffff8008c7947 */ /* 0x000fea000383ffff */
.L_x_316:
[----:B0-----:R0:W1:Y:S02]  /*a1a0*/  SYNCS.PHASECHK.TRANS64.TRYWAIT P0, [R6+URZ], R5 ;  /* 0x00000005060075a7 */ /* 0x001064000800017f */
[----:B-1----:R-:W-:Y:S05]  /*a1b0*/  @!P0 NANOSLEEP.SYNCS 0x989680 ;  /* 0x009896800000895d */ /* 0x002fea0003900000 */
[----:B------:R-:W1:Y:S02]  /*a1c0*/  @!P0 SYNCS.PHASECHK.TRANS64 P0, [R6+URZ], R5 ;  /* 0x00000005060085a7 */ /* 0x000e64000800007f */
[----:B-1----:R-:W-:Y:S05]  /*a1d0*/  @!P0 BRA `(.L_x_316) ;  /* 0xfffffffc00f08947 */ /* 0x002fea000383ffff */
[----:B------:R-:W-:Y:S05]  /*a1e0*/  BRA `(.L_x_332) ;  /* 0xfffffff8009c7947 */ /* 0x000fea000383ffff */
.L_x_317:
[----:B0-----:R0:W1:Y:S02]  /*a1f0*/  SYNCS.PHASECHK.TRANS64.TRYWAIT P0, [R9+URZ], R4 ;  /* 0x00000004090075a7 */ /* 0x001064000800017f */
[----:B-1----:R-:W-:Y:S05]  /*a200*/  @!P0 NANOSLEEP.SYNCS 0x989680 ;  /* 0x009896800000895d */ /* 0x002fea0003900000 */
[----:B------:R-:W1:Y:S02]  /*a210*/  @!P0 SYNCS.PHASECHK.TRANS64 P0, [R9+URZ], R4 ;  /* 0x00000004090085a7 */ /* 0x000e64000800007f */
[----:B-1----:R-:W-:Y:S05]  /*a220*/  @!P0 BRA `(.L_x_317) ;  /* 0xfffffffc00f08947 */ /* 0x002fea000383ffff */
[----:B------:R-:W-:Y:S05]  /*a230*/  BRA `(.L_x_333) ;  /* 0xfffffff800ac7947 */ /* 0x000fea000383ffff */
.L_x_318:
[----:B0-----:R0:W1:Y:S02]  /*a240*/  SYNCS.PHASECHK.TRANS64.TRYWAIT P0, [R6+URZ], R5 ;  /* 0x00000005060075a7 */ /* 0x001064000800017f */
[----:B-1----:R-:W-:Y:S05]  /*a250*/  @!P0 NANOSLEEP.SYNCS 0x989680 ;  /* 0x009896800000895d */ /* 0x002fea0003900000 */
[----:B------:R-:W1:Y:S02]  /*a260*/  @!P0 SYNCS.PHASECHK.TRANS64 P0, [R6+URZ], R5 ;  /* 0x00000005060085a7 */ /* 0x000e64000800007f */
[----:B-1----:R-:W-:Y:S05]  /*a270*/  @!P0 BRA `(.L_x_318) ;  /* 0xfffffffc00f08947 */ /* 0x002fea000383ffff */
[----:B------:R-:W-:Y:S05]  /*a280*/  BRA `(.L_x_334) ;  /* 0xfffffff800bc7947 */ /* 0x000fea000383ffff */
.L_x_319:
[----:B-1----:R1:W2:Y:S02]  /*a290*/  SYNCS.PHASECHK.TRANS64.TRYWAIT P0, [R9+URZ], R4 ;  /* 0x00000004090075a7 */ /* 0x0022a4000800017f */
[----:B--2---:R-:W-:Y:S05]  /*a2a0*/  @!P0 NANOSLEEP.SYNCS 0x989680 ;  /* 0x009896800000895d */ /* 0x004fea0003900000 */
[----:B------:R-:W2:Y:S02]  /*a2b0*/  @!P0 SYNCS.PHASECHK.TRANS64 P0, [R9+URZ], R4 ;  /* 0x00000004090085a7 */ /* 0x000ea4000800007f */
[----:B--2---:R-:W-:Y:S05]  /*a2c0*/  @!P0 BRA `(.L_x_319) ;  /* 0xfffffffc00f08947 */ /* 0x004fea000383ffff */
[----:B------:R-:W-:Y:S05]  /*a2d0*/  BRA `(.L_x_335) ;  /* 0xfffffff800c47947 */ /* 0x000fea000383ffff */
.L_x_336:
[----:B------:R-:W-:-:S00]  /*a2e0*/  BRA `(.L_x_336) ;  /* 0xfffffffc00fc7947 */ /* 0x000fc0000383ffff */
[----:B------:R-:W-:-:S00]  /*a2f0*/  NOP ;  /* 0x0000000000007918 */ /* 0x000fc00000000000 */
        /* <DEDUP_REMOVED lines=8> */
.L_x_337:


//--------------------- .nv.global.init           --------------------------
	.section	.nv.global.init,"aw",@progbits
.nv.global.init:
	.type		$str$22,@object
	.size		$str$22,($str$23 - $str$22)
$str$22:
        /*0000*/ 	.byte	0x6b, 0x5f, 0x74, 0x69, 0x6c, 0x65, 0x5f, 0x63, 0x6f, 0x75, 0x6e, 0x74, 0x20, 0x3e, 0x3d, 0x20
        /*0010*/ 	.byte	0x31, 0x00
	.type		$str$23,@object
	.size		$str$23,(__unnamed_1 - $str$23)
$str$23:
        /*0012*/ 	.byte	0x2f, 0x74, 0x6d, 0x70, 0x2f, 0x63, 0x75, 0x74, 0x6c, 0x61, 0x73, 0x73, 0x5f, 0x73, 0x77, 0x65
        /*0022*/ 	.byte	0x65, 0x70, 0x5f, 0x73, 0x72, 0x63, 0x2f, 0x69, 0x6e, 0x63, 0x6c, 0x75, 0x64, 0x65, 0x2f, 0x63
        /*0032*/ 	.byte	0x75, 0x74, 0x6c, 0x61, 0x73, 0x73, 0x2f, 0x67, 0x65, 0x6d, 0x6d, 0x2f, 0x63, 0x6f, 0x6c, 0x6c
        /*0042*/ 	.byte	0x65, 0x63, 0x74, 0x69, 0x76, 0x65, 0x2f, 0x73, 0x6d, 0x39, 0x30, 0x5f, 0x6d, 0x6d, 0x61, 0x5f
        /*0052*/ 	.byte	0x74, 0x6d, 0x61, 0x5f, 0x67, 0x6d, 0x6d, 0x61, 0x5f, 0x73, 0x73, 0x5f, 0x77, 0x61, 0x72, 0x70
        /*0062*/ 	.byte	0x73, 0x70, 0x65, 0x63, 0x69, 0x61, 0x6c, 0x69, 0x7a, 0x65, 0x64, 0x2e, 0x68, 0x70, 0x70, 0x00
	.type		__unnamed_1,@object
	.size		__unnamed_1,(.L_0 - __unnamed_1)
__unnamed_1:
        /*0072*/ 	.byte	0x76, 0x6f, 0x69, 0x64, 0x20, 0x63, 0x75, 0x74, 0x6c, 0x61, 0x73, 0x73, 0x3a, 0x3a, 0x67, 0x65
        /* <DEDUP_REMOVED lines=172> */
.L_0:


//--------------------- .nv.shared._ZN7cutlass13device_kernelINS_4gemm6kernel13GemmUniversalIN4cute5tupleIJiiiiEEENS1_10collective13CollectiveMmaINS1_34MainloopSm90TmaGmmaWarpSpecializedILi9ENS5_IJNS4_1CILi1EEESB_SB_EEENS1_35KernelTmaWarpSpecializedCooperativeEEENS5_IJNSA_ILi128EEENSA_ILi256EEENSA_ILi64EEEEEEaNS5_IJlSB_lEEEaSJ_NS4_8TiledMMAINS4_8MMA_AtomIJNS4_4SM904GMMA27MMA_64x256x32_S32S8S8_SS_TNEEEENS4_6LayoutINS5_IJNSA_ILi2EEESB_SB_EEENS5_IJSB_NSA_ILi0EEEST_EEEEENS5_IJNS4_10UnderscoreESW_SW_EEEEENS4_13SM90_TMA_LOADENS4_14ComposedLayoutINS4_7SwizzleILi2ELi4ELi3EEENS4_18smem_ptr_flag_bitsILi8EEENSQ_INS5_IJNSA_ILi8EEESH_EEENS5_IJSH_SB_EEEEEEEvNS4_8identityESZ_S19_vS1A_EENS_8epilogue10collective6detail29Sm90TmaWarpSpecializedAdapterINS1D_15DefaultEpilogueIaSJ_SJ_NS1C_6thread17LinearCombinationIaLi1EiiLNS1H_9ScaleType4KindE0ELNS_15FloatRoundStyleE2EaEENS1_15EpilogueDefaultEEEEEvvEEEEvNT_6ParamsE --------------------------
	.section	.nv.shared._ZN7cutlass13device_kernelINS_4gemm6kernel13GemmUniversalIN4cute5tupleIJiiiiEEENS1_10collective13CollectiveMmaINS1_34MainloopSm90TmaGmmaWarpSpecializedILi9ENS5_IJNS4_1CILi1EEESB_SB_EEENS1_35KernelTmaWarpSpecializedCooperativeEEENS5_IJNSA_ILi128EEENSA_ILi256EEENSA_ILi64EEEEEEaNS5_IJlSB_lEEEaSJ_NS4_8TiledMMAINS4_8MMA_AtomIJNS4_4SM904GMMA27MMA_64x256x32_S32S8S8_SS_TNEEEENS4_6LayoutINS5_IJNSA_ILi2EEESB_SB_EEENS5_IJSB_NSA_ILi0EEEST_EEEEENS5_IJNS4_10UnderscoreESW_SW_EEEEENS4_13SM90_TMA_LOADENS4_14ComposedLayoutINS4_7SwizzleILi2ELi4ELi3EEENS4_18smem_ptr_flag_bitsILi8EEENSQ_INS5_IJNSA_ILi8EEESH_EEENS5_IJSH_SB_EEEEEEEvNS4_8identityESZ_S19_vS1A_EENS_8epilogue10collective6detail29Sm90TmaWarpSpecializedAdapterINS1D_15DefaultEpilogueIaSJ_SJ_NS1C_6thread17LinearCombinationIaLi1EiiLNS1H_9ScaleType4KindE0ELNS_15FloatRoundStyleE2EaEENS1_15EpilogueDefaultEEEEEvvEEEEvNT_6ParamsE,"aw",@nobits
	.sectionflags	@""
	.align	16
	.zero		1024


//--------------------- .nv.shared.reserved.0     --------------------------
	.section	.nv.shared.reserved.0,"aw",@nobits
	.weak		__nv_reservedSMEM_offset_0_alias
	.size		__nv_reservedSMEM_offset_0_alias, 0, 0
	.other		__nv_reservedSMEM_offset_0_alias,@"STO_CUDA_RESERVED_SHARED STV_DEFAULT"
__nv_reservedSMEM_offset_0_alias:
	.zero		0


//--------------------- .nv.global                --------------------------
	.section	.nv.global,"aw",@nobits
.nv.global:
	.type		_ZN39_INTERNAL_66000105_4_k_cu_38c628d5_43144cute1_E,@object
	.size		_ZN39_INTERNAL_66000105_4_k_cu_38c628d5_43144cute1_E,(_ZN39_INTERNAL_66000105_4_k_cu_38c628d5_43144cuda3std3__45__cpo6cbeginE - _ZN39_INTERNAL_66000105_4_k_cu_38c628d5_43144cute1_E)
_ZN39_INTERNAL_66000105_4_k_cu_38c628d5_43144cute1_E:
	.zero		1
	.type		_ZN39_INTERNAL_66000105_4_k_cu_38c628d5_43144cuda3std3__45__cpo6cbeginE,@object
	.size		_ZN39_INTERNAL_66000105_4_k_cu_38c628d5_43144cuda3std3__45__cpo6cbeginE,(_ZN39_INTERNAL_66000105_4_k_cu_38c628d5_43144cuda3std3__48in_placeE - _ZN39_INTERNAL_66000105_4_k_cu_38c628d5_43144cuda3std3__45__cpo6cbeginE)
_ZN39_INTERNAL_66000105_4_k_cu_38c628d5_43144cuda3std3__45__cpo6cbeginE:
	.zero		1
	.type		_ZN39_INTERNAL_66000105_4_k_cu_38c628d5_43144cuda3std3__48in_placeE,@object
	.size		_ZN39_INTERNAL_66000105_4_k_cu_38c628d5_43144cuda3std3__48in_placeE,(_ZN39_INTERNAL_66000105_4_k_cu_38c628d5_43144cuda3std6ranges3__45__cpo9iter_moveE - _ZN39_INTERNAL_66000105_4_k_cu_38c628d5_43144cuda3std3__48in_placeE)
_ZN39_INTERNAL_66000105_4_k_cu_38c628d5_43144cuda3std3__48in_placeE:
	.zero		1
	.type		_ZN39_INTERNAL_66000105_4_k_cu_38c628d5_43144cuda3std6ranges3__45__cpo9iter_moveE,@object
	.size		_ZN39_INTERNAL_66000105_4_k_cu_38c628d5_43144cuda3std6ranges3__45__cpo9iter_moveE,(_ZN39_INTERNAL_66000105_4_k_cu_38c628d5_43144cuda3std3__45__cpo5beginE - _ZN39_INTERNAL_66000105_4_k_cu_38c628d5_43144cuda3std6ranges3__45__cpo9iter_moveE)
_ZN39_INTERNAL_66000105_4_k_cu_38c628d5_43144cuda3std6ranges3__45__cpo9iter_moveE:
	.zero		1
	.type		_ZN39_INTERNAL_66000105_4_k_cu_38c628d5_43144cuda3std3__45__cpo5beginE,@object
	.size		_ZN39_INTERNAL_66000105_4_k_cu_38c628d5_43144cuda3std3__45__cpo5beginE,(_ZN39_INTERNAL_66000105_4_k_cu_38c628d5_43144cuda3std3__441_GLOBAL__N__66000105_4_k_cu_38c628d5_43146ignoreE - _ZN39_INTERNAL_66000105_4_k_cu_38c628d5_43144cuda3std3__45__cpo5beginE)
_ZN39_INTERNAL_66000105_4_k_cu_38c628d5_43144cuda3std3__45__cpo5beginE:
	.zero		1
	.type		_ZN39_INTERNAL_66000105_4_k_cu_38c628d5_43144cuda3std3__441_GLOBAL__N__66000105_4_k_cu_38c628d5_43146ignoreE,@object
	.size		_ZN39_INTERNAL_66000105_4_k_cu_38c628d5_43144cuda3std3__441_GLOBAL__N__66000105_4_k_cu_38c628d5_43146ignoreE,(_ZN39_INTERNAL_66000105_4_k_cu_38c628d5_43144cute7productE - _ZN39_INTERNAL_66000105_4_k_cu_38c628d5_43144cuda3std3__441_GLOBAL__N__66000105_4_k_cu_38c628d5_43146ignoreE)
_ZN39_INTERNAL_66000105_4_k_cu_38c628d5_43144cuda3std3__441_GLOBAL__N__66000105_4_k_cu_38c628d5_43146ignoreE:
	.zero		1
	.type		_ZN39_INTERNAL_66000105_4_k_cu_38c628d5_43144cute7productE,@object
	.size		_ZN39_INTERNAL_66000105_4_k_cu_38c628d5_43144cute7productE,(_ZN39_INTERNAL_66000105_4_k_cu_38c628d5_43144cuda3std3__45__cpo3endE - _ZN39_INTERNAL_66000105_4_k_cu_38c628d5_43144cute7productE)
_ZN39_INTERNAL_66000105_4_k_cu_38c628d5_43144cute7productE:
	.zero		1
	.type		_ZN39_INTERNAL_66000105_4_k_cu_38c628d5_43144cuda3std3__45__cpo3endE,@object
	.size		_ZN39_INTERNAL_66000105_4_k_cu_38c628d5_43144cuda3std3__45__cpo3endE,(_ZN39_INTERNAL_66000105_4_k_cu_38c628d5_43144cuda3std3__419piecewise_constructE - _ZN39_INTERNAL_66000105_4_k_cu_38c628d5_43144cuda3std3__45__cpo3endE)
_ZN39_INTERNAL_66000105_4_k_cu_38c628d5_43144cuda3std3__45__cpo3endE:
	.zero		1
	.type		_ZN39_INTERNAL_66000105_4_k_cu_38c628d5_43144cuda3std3__419piecewise_constructE,@object
	.size		_ZN39_INTERNAL_66000105_4_k_cu_38c628d5_43144cuda3std3__419piecewise_constructE,(_ZN39_INTERNAL_66000105_4_k_cu_38c628d5_43144cuda3std3__45__cpo4cendE - _ZN39_INTERNAL_66000105_4_k_cu_38c628d5_43144cuda3std3__419piecewise_constructE)
_ZN39_INTERNAL_66000105_4_k_cu_38c628d5_43144cuda3std3__419piecewise_constructE:
	.zero		1
	.type		_ZN39_INTERNAL_66000105_4_k_cu_38c628d5_43144cuda3std3__45__cpo4cendE,@object
	.size		_ZN39_INTERNAL_66000105_4_k_cu_38c628d5_43144cuda3std3__45__cpo4cendE,(_ZN39_INTERNAL_66000105_4_k_cu_38c628d5_43144cuda3std6ranges3__45__cpo4swapE - _ZN39_INTERNAL_66000105_4_k_cu_38c628d5_43144cuda3std3__45__cpo4cendE)
_ZN39_INTERNAL_66000105_4_k_cu_38c628d5_43144cuda3std3__45__cpo4cendE:
	.zero		1
	.type		_ZN39_INTERNAL_66000105_4_k_cu_38c628d5_43144cuda3std6ranges3__45__cpo4swapE,@object
	.size		_ZN39_INTERNAL_66000105_4_k_cu_38c628d5_43144cuda3std6ranges3__45__cpo4swapE,(.L_8 - _ZN39_INTERNAL_66000105_4_k_cu_38c628d5_43144cuda3std6ranges3__45__cpo4swapE)
_ZN39_INTERNAL_66000105_4_k_cu_38c628d5_43144cuda3std6ranges3__45__cpo4swapE:
	.zero		1
.L_8:


//--------------------- .nv.constant0._ZN7cutlass13device_kernelINS_4gemm6kernel13GemmUniversalIN4cute5tupleIJiiiiEEENS1_10collective13CollectiveMmaINS1_34MainloopSm90TmaGmmaWarpSpecializedILi9ENS5_IJNS4_1CILi1EEESB_SB_EEENS1_35KernelTmaWarpSpecializedCooperativeEEENS5_IJNSA_ILi128EEENSA_ILi256EEENSA_ILi64EEEEEEaNS5_IJlSB_lEEEaSJ_NS4_8TiledMMAINS4_8MMA_AtomIJNS4_4SM904GMMA27MMA_64x256x32_S32S8S8_SS_TNEEEENS4_6LayoutINS5_IJNSA_ILi2EEESB_SB_EEENS5_IJSB_NSA_ILi0EEEST_EEEEENS5_IJNS4_10UnderscoreESW_SW_EEEEENS4_13SM90_TMA_LOADENS4_14ComposedLayoutINS4_7SwizzleILi2ELi4ELi3EEENS4_18smem_ptr_flag_bitsILi8EEENSQ_INS5_IJNSA_ILi8EEESH_EEENS5_IJSH_SB_EEEEEEEvNS4_8identityESZ_S19_vS1A_EENS_8epilogue10collective6detail29Sm90TmaWarpSpecializedAdapterINS1D_15DefaultEpilogueIaSJ_SJ_NS1C_6thread17LinearCombinationIaLi1EiiLNS1H_9ScaleType4KindE0ELNS_15FloatRoundStyleE2EaEENS1_15EpilogueDefaultEEEEEvvEEEEvNT_6ParamsE --------------------------
	.section	.nv.constant0._ZN7cutlass13device_kernelINS_4gemm6kernel13GemmUniversalIN4cute5tupleIJiiiiEEENS1_10collective13CollectiveMmaINS1_34MainloopSm90TmaGmmaWarpSpecializedILi9ENS5_IJNS4_1CILi1EEESB_SB_EEENS1_35KernelTmaWarpSpecializedCooperativeEEENS5_IJNSA_ILi128EEENSA_ILi256EEENSA_ILi64EEEEEEaNS5_IJlSB_lEEEaSJ_NS4_8TiledMMAINS4_8MMA_AtomIJNS4_4SM904GMMA27MMA_64x256x32_S32S8S8_SS_TNEEEENS4_6LayoutINS5_IJNSA_ILi2EEESB_SB_EEENS5_IJSB_NSA_ILi0EEEST_EEEEENS5_IJNS4_10UnderscoreESW_SW_EEEEENS4_13SM90_TMA_LOADENS4_14ComposedLayoutINS4_7SwizzleILi2ELi4ELi3EEENS4_18smem_ptr_flag_bitsILi8EEENSQ_INS5_IJNSA_ILi8EEESH_EEENS5_IJSH_SB_EEEEEEEvNS4_8identityESZ_S19_vS1A_EENS_8epilogue10collective6detail29Sm90TmaWarpSpecializedAdapterINS1D_15DefaultEpilogueIaSJ_SJ_NS1C_6thread17LinearCombinationIaLi1EiiLNS1H_9ScaleType4KindE0ELNS_15FloatRoundStyleE2EaEENS1_15EpilogueDefaultEEEEEvvEEEEvNT_6ParamsE,"a",@progbits
	.sectionflags	@""
	.align	4
.nv.constant0._ZN7cutlass13device_kernelINS_4gemm6kernel13GemmUniversalIN4cute5tupleIJiiiiEEENS1_10collective13CollectiveMmaINS1_34MainloopSm90TmaGmmaWarpSpecializedILi9ENS5_IJNS4_1CILi1EEESB_SB_EEENS1_35KernelTmaWarpSpecializedCooperativeEEENS5_IJNSA_ILi128EEENSA_ILi256EEENSA_ILi64EEEEEEaNS5_IJlSB_lEEEaSJ_NS4_8TiledMMAINS4_8MMA_AtomIJNS4_4SM904GMMA27MMA_64x256x32_S32S8S8_SS_TNEEEENS4_6LayoutINS5_IJNSA_ILi2EEESB_SB_EEENS5_IJSB_NSA_ILi0EEEST_EEEEENS5_IJNS4_10UnderscoreESW_SW_EEEEENS4_13SM90_TMA_LOADENS4_14ComposedLayoutINS4_7SwizzleILi2ELi4ELi3EEENS4_18smem_ptr_flag_bitsILi8EEENSQ_INS5_IJNSA_ILi8EEESH_EEENS5_IJSH_SB_EEEEEEEvNS4_8identityESZ_S19_vS1A_EENS_8epilogue10collective6detail29Sm90TmaWarpSpecializedAdapterINS1D_15DefaultEpilogueIaSJ_SJ_NS1C_6thread17LinearCombinationIaLi1EiiLNS1H_9ScaleType4KindE0ELNS_15FloatRoundStyleE2EaEENS1_15EpilogueDefaultEEEEEvvEEEEvNT_6ParamsE:
	.zero		1664


//--------------------- SYMBOLS --------------------------

	.type		.nv.reservedSmem.offset0,@object
	.size		.nv.reservedSmem.offset0,0x4
	.type		__assertfail,@function
